//
// Generated by NVIDIA NVVM Compiler
//
// Compiler Build ID: CL-36424714
// Cuda compilation tools, release 13.0, V13.0.88
// Based on NVVM 20.0.0
//

.version 9.0
.target sm_100
.address_size 64

	// .globl	_Z10mysgemm_v7iiifPKfS0_fPf
// _ZZ10mysgemm_v7iiifPKfS0_fPfE3sa7 has been demoted
// _ZZ10mysgemm_v7iiifPKfS0_fPfE3sb7 has been demoted
// _ZZ15mysgemm_v7_plusiiifPKfS0_fPfE3sa7 has been demoted
// _ZZ15mysgemm_v7_plusiiifPKfS0_fPfE3sb7 has been demoted
// _ZZ14mysgemm_v7_anoiiifPKfS0_fPfE3sa7 has been demoted
// _ZZ14mysgemm_v7_anoiiifPKfS0_fPfE3sb7 has been demoted
// _ZZ19mysgemm_v7_ano_plusiiifPKfS0_fPfE3sa7 has been demoted
// _ZZ19mysgemm_v7_ano_plusiiifPKfS0_fPfE3sb7 has been demoted
// _ZZ15mysgemm_v7_ano2iiifPKfS0_fPfE3sa7 has been demoted
// _ZZ15mysgemm_v7_ano2iiifPKfS0_fPfE3sb7 has been demoted

.visible .entry _Z10mysgemm_v7iiifPKfS0_fPf(
	.param .u32 _Z10mysgemm_v7iiifPKfS0_fPf_param_0,
	.param .u32 _Z10mysgemm_v7iiifPKfS0_fPf_param_1,
	.param .u32 _Z10mysgemm_v7iiifPKfS0_fPf_param_2,
	.param .f32 _Z10mysgemm_v7iiifPKfS0_fPf_param_3,
	.param .u64 .ptr .align 1 _Z10mysgemm_v7iiifPKfS0_fPf_param_4,
	.param .u64 .ptr .align 1 _Z10mysgemm_v7iiifPKfS0_fPf_param_5,
	.param .f32 _Z10mysgemm_v7iiifPKfS0_fPf_param_6,
	.param .u64 .ptr .align 1 _Z10mysgemm_v7iiifPKfS0_fPf_param_7
)
.maxntid 256
{
	.reg .pred 	%p<3>;
	.reg .b32 	%r<143>;
	.reg .b32 	%f<1687>;
	.reg .b64 	%rd<77>;
	// demoted variable
	.shared .align 4 .b8 _ZZ10mysgemm_v7iiifPKfS0_fPfE3sa7[16384];
	// demoted variable
	.shared .align 4 .b8 _ZZ10mysgemm_v7iiifPKfS0_fPfE3sb7[16384];
	ld.param.u32 	%r21, [_Z10mysgemm_v7iiifPKfS0_fPf_param_0];
	ld.param.u32 	%r22, [_Z10mysgemm_v7iiifPKfS0_fPf_param_2];
	ld.param.u64 	%rd25, [_Z10mysgemm_v7iiifPKfS0_fPf_param_4];
	ld.param.u64 	%rd26, [_Z10mysgemm_v7iiifPKfS0_fPf_param_5];
	ld.param.u64 	%rd27, [_Z10mysgemm_v7iiifPKfS0_fPf_param_7];
	cvta.to.global.u64 	%rd28, %rd26;
	cvta.to.global.u64 	%rd1, %rd25;
	cvta.to.global.u64 	%rd29, %rd27;
	mov.u32 	%r1, %tid.x;
	mov.u32 	%r23, %ctaid.x;
	mov.u32 	%r24, %ctaid.y;
	shl.b32 	%r2, %r23, 6;
	shl.b32 	%r25, %r24, 6;
	mul.lo.s32 	%r26, %r22, %r25;
	mul.wide.s32 	%rd30, %r26, 4;
	add.s64 	%rd76, %rd28, %rd30;
	mad.lo.s32 	%r27, %r21, %r25, %r2;
	mul.wide.s32 	%rd31, %r27, 4;
	add.s64 	%rd3, %rd29, %rd31;
	setp.lt.s32 	%p1, %r22, 1;
	mov.f32 	%f1671, 0f00000000;
	mov.f32 	%f1672, %f1671;
	mov.f32 	%f1673, %f1671;
	mov.f32 	%f1674, %f1671;
	mov.f32 	%f1675, %f1671;
	mov.f32 	%f1676, %f1671;
	mov.f32 	%f1677, %f1671;
	mov.f32 	%f1678, %f1671;
	mov.f32 	%f1679, %f1671;
	mov.f32 	%f1680, %f1671;
	mov.f32 	%f1681, %f1671;
	mov.f32 	%f1682, %f1671;
	mov.f32 	%f1683, %f1671;
	mov.f32 	%f1684, %f1671;
	mov.f32 	%f1685, %f1671;
	mov.f32 	%f1686, %f1671;
	@%p1 bra 	$L__BB0_3;
	and.b32  	%r29, %r1, 63;
	shr.u32 	%r30, %r1, 2;
	and.b32  	%r31, %r30, 48;
	add.s32 	%r32, %r31, %r1;
	shl.b32 	%r33, %r1, 6;
	and.b32  	%r34, %r33, 4032;
	mad.lo.s32 	%r35, %r31, %r21, %r29;
	and.b32  	%r36, %r32, 63;
	mad.lo.s32 	%r37, %r36, %r22, %r29;
	or.b32  	%r38, %r34, %r36;
	shl.b32 	%r39, %r38, 2;
	mov.u32 	%r40, _ZZ10mysgemm_v7iiifPKfS0_fPfE3sb7;
	add.s32 	%r3, %r40, %r39;
	add.s32 	%r41, %r32, 1;
	and.b32  	%r42, %r41, 63;
	mad.lo.s32 	%r43, %r42, %r22, %r29;
	or.b32  	%r44, %r34, %r42;
	shl.b32 	%r45, %r44, 2;
	add.s32 	%r4, %r40, %r45;
	add.s32 	%r46, %r32, 2;
	and.b32  	%r47, %r46, 63;
	mad.lo.s32 	%r48, %r47, %r22, %r29;
	or.b32  	%r49, %r34, %r47;
	shl.b32 	%r50, %r49, 2;
	add.s32 	%r5, %r40, %r50;
	add.s32 	%r51, %r32, 3;
	and.b32  	%r52, %r51, 63;
	mad.lo.s32 	%r53, %r52, %r22, %r29;
	or.b32  	%r54, %r34, %r52;
	shl.b32 	%r55, %r54, 2;
	add.s32 	%r6, %r40, %r55;
	add.s32 	%r56, %r32, 4;
	and.b32  	%r57, %r56, 63;
	mad.lo.s32 	%r58, %r57, %r22, %r29;
	or.b32  	%r59, %r34, %r57;
	shl.b32 	%r60, %r59, 2;
	add.s32 	%r7, %r40, %r60;
	add.s32 	%r61, %r32, 5;
	and.b32  	%r62, %r61, 63;
	mad.lo.s32 	%r63, %r62, %r22, %r29;
	or.b32  	%r64, %r34, %r62;
	shl.b32 	%r65, %r64, 2;
	add.s32 	%r8, %r40, %r65;
	add.s32 	%r66, %r32, 6;
	and.b32  	%r67, %r66, 63;
	mad.lo.s32 	%r68, %r67, %r22, %r29;
	or.b32  	%r69, %r34, %r67;
	shl.b32 	%r70, %r69, 2;
	add.s32 	%r9, %r40, %r70;
	add.s32 	%r71, %r32, 7;
	and.b32  	%r72, %r71, 63;
	mad.lo.s32 	%r73, %r72, %r22, %r29;
	or.b32  	%r74, %r34, %r72;
	shl.b32 	%r75, %r74, 2;
	add.s32 	%r10, %r40, %r75;
	add.s32 	%r76, %r32, 8;
	and.b32  	%r77, %r76, 63;
	mad.lo.s32 	%r78, %r77, %r22, %r29;
	or.b32  	%r79, %r34, %r77;
	shl.b32 	%r80, %r79, 2;
	add.s32 	%r11, %r40, %r80;
	add.s32 	%r81, %r32, 9;
	and.b32  	%r82, %r81, 63;
	mad.lo.s32 	%r83, %r82, %r22, %r29;
	or.b32  	%r84, %r34, %r82;
	shl.b32 	%r85, %r84, 2;
	add.s32 	%r12, %r40, %r85;
	add.s32 	%r86, %r32, 10;
	and.b32  	%r87, %r86, 63;
	mad.lo.s32 	%r88, %r87, %r22, %r29;
	or.b32  	%r89, %r34, %r87;
	shl.b32 	%r90, %r89, 2;
	add.s32 	%r13, %r40, %r90;
	add.s32 	%r91, %r32, 11;
	and.b32  	%r92, %r91, 63;
	mad.lo.s32 	%r93, %r92, %r22, %r29;
	or.b32  	%r94, %r34, %r92;
	shl.b32 	%r95, %r94, 2;
	add.s32 	%r14, %r40, %r95;
	add.s32 	%r96, %r32, 12;
	and.b32  	%r97, %r96, 63;
	mad.lo.s32 	%r98, %r97, %r22, %r29;
	or.b32  	%r99, %r34, %r97;
	shl.b32 	%r100, %r99, 2;
	add.s32 	%r15, %r40, %r100;
	add.s32 	%r101, %r32, 13;
	and.b32  	%r102, %r101, 63;
	mad.lo.s32 	%r103, %r102, %r22, %r29;
	or.b32  	%r104, %r34, %r102;
	shl.b32 	%r105, %r104, 2;
	add.s32 	%r16, %r40, %r105;
	add.s32 	%r106, %r32, 14;
	and.b32  	%r107, %r106, 63;
	mad.lo.s32 	%r108, %r107, %r22, %r29;
	or.b32  	%r109, %r34, %r107;
	shl.b32 	%r110, %r109, 2;
	add.s32 	%r17, %r40, %r110;
	add.s32 	%r111, %r32, 15;
	and.b32  	%r112, %r111, 63;
	mad.lo.s32 	%r113, %r112, %r22, %r29;
	or.b32  	%r114, %r34, %r112;
	shl.b32 	%r115, %r114, 2;
	add.s32 	%r18, %r40, %r115;
	mul.wide.s32 	%rd32, %r2, 4;
	mul.wide.s32 	%rd33, %r35, 4;
	add.s64 	%rd34, %rd32, %rd33;
	add.s64 	%rd75, %rd1, %rd34;
	mul.wide.u32 	%rd5, %r113, 4;
	mul.wide.u32 	%rd6, %r108, 4;
	mul.wide.u32 	%rd7, %r103, 4;
	mul.wide.u32 	%rd8, %r98, 4;
	mul.wide.u32 	%rd9, %r93, 4;
	mul.wide.u32 	%rd10, %r88, 4;
	mul.wide.u32 	%rd11, %r83, 4;
	mul.wide.u32 	%rd12, %r78, 4;
	mul.wide.u32 	%rd13, %r73, 4;
	mul.wide.u32 	%rd14, %r68, 4;
	mul.wide.u32 	%rd15, %r63, 4;
	mul.wide.u32 	%rd16, %r58, 4;
	mul.wide.u32 	%rd17, %r53, 4;
	mul.wide.u32 	%rd18, %r48, 4;
	mul.wide.u32 	%rd19, %r43, 4;
	mul.wide.u32 	%rd20, %r37, 4;
	mov.b32 	%r142, 0;
	mov.f32 	%f1671, 0f00000000;
$L__BB0_2:
	ld.global.f32 	%f53, [%rd75];
	mov.u32 	%r116, %tid.x;
	shl.b32 	%r117, %r116, 2;
	and.b32  	%r118, %r117, 252;
	shl.b32 	%r119, %r116, 6;
	and.b32  	%r120, %r119, 12288;
	or.b32  	%r121, %r120, %r118;
	mov.u32 	%r122, _ZZ10mysgemm_v7iiifPKfS0_fPfE3sa7;
	add.s32 	%r123, %r122, %r121;
	st.shared.f32 	[%r123], %f53;
	add.s64 	%rd35, %rd76, %rd20;
	ld.global.f32 	%f54, [%rd35];
	st.shared.f32 	[%r3], %f54;
	mul.wide.s32 	%rd36, %r21, 4;
	add.s64 	%rd37, %rd75, %rd36;
	ld.global.f32 	%f55, [%rd37];
	st.shared.f32 	[%r123+256], %f55;
	add.s64 	%rd38, %rd76, %rd19;
	ld.global.f32 	%f56, [%rd38];
	st.shared.f32 	[%r4], %f56;
	add.s64 	%rd39, %rd37, %rd36;
	ld.global.f32 	%f57, [%rd39];
	st.shared.f32 	[%r123+512], %f57;
	add.s64 	%rd40, %rd76, %rd18;
	ld.global.f32 	%f58, [%rd40];
	st.shared.f32 	[%r5], %f58;
	add.s64 	%rd41, %rd39, %rd36;
	ld.global.f32 	%f59, [%rd41];
	st.shared.f32 	[%r123+768], %f59;
	add.s64 	%rd42, %rd76, %rd17;
	ld.global.f32 	%f60, [%rd42];
	st.shared.f32 	[%r6], %f60;
	add.s64 	%rd43, %rd41, %rd36;
	ld.global.f32 	%f61, [%rd43];
	st.shared.f32 	[%r123+1024], %f61;
	add.s64 	%rd44, %rd76, %rd16;
	ld.global.f32 	%f62, [%rd44];
	st.shared.f32 	[%r7], %f62;
	add.s64 	%rd45, %rd43, %rd36;
	ld.global.f32 	%f63, [%rd45];
	st.shared.f32 	[%r123+1280], %f63;
	add.s64 	%rd46, %rd76, %rd15;
	ld.global.f32 	%f64, [%rd46];
	st.shared.f32 	[%r8], %f64;
	add.s64 	%rd47, %rd45, %rd36;
	ld.global.f32 	%f65, [%rd47];
	st.shared.f32 	[%r123+1536], %f65;
	add.s64 	%rd48, %rd76, %rd14;
	ld.global.f32 	%f66, [%rd48];
	st.shared.f32 	[%r9], %f66;
	add.s64 	%rd49, %rd47, %rd36;
	ld.global.f32 	%f67, [%rd49];
	st.shared.f32 	[%r123+1792], %f67;
	add.s64 	%rd50, %rd76, %rd13;
	ld.global.f32 	%f68, [%rd50];
	st.shared.f32 	[%r10], %f68;
	add.s64 	%rd51, %rd49, %rd36;
	ld.global.f32 	%f69, [%rd51];
	st.shared.f32 	[%r123+2048], %f69;
	add.s64 	%rd52, %rd76, %rd12;
	ld.global.f32 	%f70, [%rd52];
	st.shared.f32 	[%r11], %f70;
	add.s64 	%rd53, %rd51, %rd36;
	ld.global.f32 	%f71, [%rd53];
	st.shared.f32 	[%r123+2304], %f71;
	add.s64 	%rd54, %rd76, %rd11;
	ld.global.f32 	%f72, [%rd54];
	st.shared.f32 	[%r12], %f72;
	add.s64 	%rd55, %rd53, %rd36;
	ld.global.f32 	%f73, [%rd55];
	st.shared.f32 	[%r123+2560], %f73;
	add.s64 	%rd56, %rd76, %rd10;
	ld.global.f32 	%f74, [%rd56];
	st.shared.f32 	[%r13], %f74;
	add.s64 	%rd57, %rd55, %rd36;
	ld.global.f32 	%f75, [%rd57];
	st.shared.f32 	[%r123+2816], %f75;
	add.s64 	%rd58, %rd76, %rd9;
	ld.global.f32 	%f76, [%rd58];
	st.shared.f32 	[%r14], %f76;
	add.s64 	%rd59, %rd57, %rd36;
	ld.global.f32 	%f77, [%rd59];
	st.shared.f32 	[%r123+3072], %f77;
	add.s64 	%rd60, %rd76, %rd8;
	ld.global.f32 	%f78, [%rd60];
	st.shared.f32 	[%r15], %f78;
	add.s64 	%rd61, %rd59, %rd36;
	ld.global.f32 	%f79, [%rd61];
	st.shared.f32 	[%r123+3328], %f79;
	add.s64 	%rd62, %rd76, %rd7;
	ld.global.f32 	%f80, [%rd62];
	st.shared.f32 	[%r16], %f80;
	add.s64 	%rd63, %rd61, %rd36;
	ld.global.f32 	%f81, [%rd63];
	st.shared.f32 	[%r123+3584], %f81;
	add.s64 	%rd64, %rd76, %rd6;
	ld.global.f32 	%f82, [%rd64];
	st.shared.f32 	[%r17], %f82;
	add.s64 	%rd65, %rd63, %rd36;
	ld.global.f32 	%f83, [%rd65];
	st.shared.f32 	[%r123+3840], %f83;
	add.s64 	%rd66, %rd76, %rd5;
	ld.global.f32 	%f84, [%rd66];
	st.shared.f32 	[%r18], %f84;
	add.s64 	%rd76, %rd76, 256;
	bar.sync 	0;
	shl.b32 	%r124, %r116, 3;
	and.b32  	%r125, %r124, 120;
	add.s32 	%r126, %r122, %r125;
	ld.shared.f32 	%f85, [%r126];
	shr.u32 	%r127, %r116, 1;
	and.b32  	%r128, %r127, 120;
	mov.u32 	%r129, _ZZ10mysgemm_v7iiifPKfS0_fPfE3sb7;
	add.s32 	%r130, %r129, %r128;
	ld.shared.f32 	%f86, [%r130];
	fma.rn.f32 	%f87, %f85, %f86, %f1678;
	ld.shared.f32 	%f88, [%r130+4];
	fma.rn.f32 	%f89, %f85, %f88, %f1677;
	ld.shared.f32 	%f90, [%r130+128];
	fma.rn.f32 	%f91, %f85, %f90, %f1676;
	ld.shared.f32 	%f92, [%r130+132];
	fma.rn.f32 	%f93, %f85, %f92, %f1675;
	ld.shared.f32 	%f94, [%r126+4];
	fma.rn.f32 	%f95, %f94, %f86, %f1674;
	fma.rn.f32 	%f96, %f94, %f88, %f1673;
	fma.rn.f32 	%f97, %f94, %f90, %f1672;
	fma.rn.f32 	%f98, %f94, %f92, %f1671;
	ld.shared.f32 	%f99, [%r126+128];
	fma.rn.f32 	%f100, %f99, %f86, %f1679;
	fma.rn.f32 	%f101, %f99, %f88, %f1680;
	fma.rn.f32 	%f102, %f99, %f90, %f1681;
	fma.rn.f32 	%f103, %f99, %f92, %f1682;
	ld.shared.f32 	%f104, [%r126+132];
	fma.rn.f32 	%f105, %f104, %f86, %f1683;
	fma.rn.f32 	%f106, %f104, %f88, %f1684;
	fma.rn.f32 	%f107, %f104, %f90, %f1685;
	fma.rn.f32 	%f108, %f104, %f92, %f1686;
	ld.shared.f32 	%f109, [%r126+256];
	ld.shared.f32 	%f110, [%r130+256];
	fma.rn.f32 	%f111, %f109, %f110, %f87;
	ld.shared.f32 	%f112, [%r130+260];
	fma.rn.f32 	%f113, %f109, %f112, %f89;
	ld.shared.f32 	%f114, [%r130+384];
	fma.rn.f32 	%f115, %f109, %f114, %f91;
	ld.shared.f32 	%f116, [%r130+388];
	fma.rn.f32 	%f117, %f109, %f116, %f93;
	ld.shared.f32 	%f118, [%r126+260];
	fma.rn.f32 	%f119, %f118, %f110, %f95;
	fma.rn.f32 	%f120, %f118, %f112, %f96;
	fma.rn.f32 	%f121, %f118, %f114, %f97;
	fma.rn.f32 	%f122, %f118, %f116, %f98;
	ld.shared.f32 	%f123, [%r126+384];
	fma.rn.f32 	%f124, %f123, %f110, %f100;
	fma.rn.f32 	%f125, %f123, %f112, %f101;
	fma.rn.f32 	%f126, %f123, %f114, %f102;
	fma.rn.f32 	%f127, %f123, %f116, %f103;
	ld.shared.f32 	%f128, [%r126+388];
	fma.rn.f32 	%f129, %f128, %f110, %f105;
	fma.rn.f32 	%f130, %f128, %f112, %f106;
	fma.rn.f32 	%f131, %f128, %f114, %f107;
	fma.rn.f32 	%f132, %f128, %f116, %f108;
	ld.shared.f32 	%f133, [%r126+512];
	ld.shared.f32 	%f134, [%r130+512];
	fma.rn.f32 	%f135, %f133, %f134, %f111;
	ld.shared.f32 	%f136, [%r130+516];
	fma.rn.f32 	%f137, %f133, %f136, %f113;
	ld.shared.f32 	%f138, [%r130+640];
	fma.rn.f32 	%f139, %f133, %f138, %f115;
	ld.shared.f32 	%f140, [%r130+644];
	fma.rn.f32 	%f141, %f133, %f140, %f117;
	ld.shared.f32 	%f142, [%r126+516];
	fma.rn.f32 	%f143, %f142, %f134, %f119;
	fma.rn.f32 	%f144, %f142, %f136, %f120;
	fma.rn.f32 	%f145, %f142, %f138, %f121;
	fma.rn.f32 	%f146, %f142, %f140, %f122;
	ld.shared.f32 	%f147, [%r126+640];
	fma.rn.f32 	%f148, %f147, %f134, %f124;
	fma.rn.f32 	%f149, %f147, %f136, %f125;
	fma.rn.f32 	%f150, %f147, %f138, %f126;
	fma.rn.f32 	%f151, %f147, %f140, %f127;
	ld.shared.f32 	%f152, [%r126+644];
	fma.rn.f32 	%f153, %f152, %f134, %f129;
	fma.rn.f32 	%f154, %f152, %f136, %f130;
	fma.rn.f32 	%f155, %f152, %f138, %f131;
	fma.rn.f32 	%f156, %f152, %f140, %f132;
	ld.shared.f32 	%f157, [%r126+768];
	ld.shared.f32 	%f158, [%r130+768];
	fma.rn.f32 	%f159, %f157, %f158, %f135;
	ld.shared.f32 	%f160, [%r130+772];
	fma.rn.f32 	%f161, %f157, %f160, %f137;
	ld.shared.f32 	%f162, [%r130+896];
	fma.rn.f32 	%f163, %f157, %f162, %f139;
	ld.shared.f32 	%f164, [%r130+900];
	fma.rn.f32 	%f165, %f157, %f164, %f141;
	ld.shared.f32 	%f166, [%r126+772];
	fma.rn.f32 	%f167, %f166, %f158, %f143;
	fma.rn.f32 	%f168, %f166, %f160, %f144;
	fma.rn.f32 	%f169, %f166, %f162, %f145;
	fma.rn.f32 	%f170, %f166, %f164, %f146;
	ld.shared.f32 	%f171, [%r126+896];
	fma.rn.f32 	%f172, %f171, %f158, %f148;
	fma.rn.f32 	%f173, %f171, %f160, %f149;
	fma.rn.f32 	%f174, %f171, %f162, %f150;
	fma.rn.f32 	%f175, %f171, %f164, %f151;
	ld.shared.f32 	%f176, [%r126+900];
	fma.rn.f32 	%f177, %f176, %f158, %f153;
	fma.rn.f32 	%f178, %f176, %f160, %f154;
	fma.rn.f32 	%f179, %f176, %f162, %f155;
	fma.rn.f32 	%f180, %f176, %f164, %f156;
	ld.shared.f32 	%f181, [%r126+1024];
	ld.shared.f32 	%f182, [%r130+1024];
	fma.rn.f32 	%f183, %f181, %f182, %f159;
	ld.shared.f32 	%f184, [%r130+1028];
	fma.rn.f32 	%f185, %f181, %f184, %f161;
	ld.shared.f32 	%f186, [%r130+1152];
	fma.rn.f32 	%f187, %f181, %f186, %f163;
	ld.shared.f32 	%f188, [%r130+1156];
	fma.rn.f32 	%f189, %f181, %f188, %f165;
	ld.shared.f32 	%f190, [%r126+1028];
	fma.rn.f32 	%f191, %f190, %f182, %f167;
	fma.rn.f32 	%f192, %f190, %f184, %f168;
	fma.rn.f32 	%f193, %f190, %f186, %f169;
	fma.rn.f32 	%f194, %f190, %f188, %f170;
	ld.shared.f32 	%f195, [%r126+1152];
	fma.rn.f32 	%f196, %f195, %f182, %f172;
	fma.rn.f32 	%f197, %f195, %f184, %f173;
	fma.rn.f32 	%f198, %f195, %f186, %f174;
	fma.rn.f32 	%f199, %f195, %f188, %f175;
	ld.shared.f32 	%f200, [%r126+1156];
	fma.rn.f32 	%f201, %f200, %f182, %f177;
	fma.rn.f32 	%f202, %f200, %f184, %f178;
	fma.rn.f32 	%f203, %f200, %f186, %f179;
	fma.rn.f32 	%f204, %f200, %f188, %f180;
	ld.shared.f32 	%f205, [%r126+1280];
	ld.shared.f32 	%f206, [%r130+1280];
	fma.rn.f32 	%f207, %f205, %f206, %f183;
	ld.shared.f32 	%f208, [%r130+1284];
	fma.rn.f32 	%f209, %f205, %f208, %f185;
	ld.shared.f32 	%f210, [%r130+1408];
	fma.rn.f32 	%f211, %f205, %f210, %f187;
	ld.shared.f32 	%f212, [%r130+1412];
	fma.rn.f32 	%f213, %f205, %f212, %f189;
	ld.shared.f32 	%f214, [%r126+1284];
	fma.rn.f32 	%f215, %f214, %f206, %f191;
	fma.rn.f32 	%f216, %f214, %f208, %f192;
	fma.rn.f32 	%f217, %f214, %f210, %f193;
	fma.rn.f32 	%f218, %f214, %f212, %f194;
	ld.shared.f32 	%f219, [%r126+1408];
	fma.rn.f32 	%f220, %f219, %f206, %f196;
	fma.rn.f32 	%f221, %f219, %f208, %f197;
	fma.rn.f32 	%f222, %f219, %f210, %f198;
	fma.rn.f32 	%f223, %f219, %f212, %f199;
	ld.shared.f32 	%f224, [%r126+1412];
	fma.rn.f32 	%f225, %f224, %f206, %f201;
	fma.rn.f32 	%f226, %f224, %f208, %f202;
	fma.rn.f32 	%f227, %f224, %f210, %f203;
	fma.rn.f32 	%f228, %f224, %f212, %f204;
	ld.shared.f32 	%f229, [%r126+1536];
	ld.shared.f32 	%f230, [%r130+1536];
	fma.rn.f32 	%f231, %f229, %f230, %f207;
	ld.shared.f32 	%f232, [%r130+1540];
	fma.rn.f32 	%f233, %f229, %f232, %f209;
	ld.shared.f32 	%f234, [%r130+1664];
	fma.rn.f32 	%f235, %f229, %f234, %f211;
	ld.shared.f32 	%f236, [%r130+1668];
	fma.rn.f32 	%f237, %f229, %f236, %f213;
	ld.shared.f32 	%f238, [%r126+1540];
	fma.rn.f32 	%f239, %f238, %f230, %f215;
	fma.rn.f32 	%f240, %f238, %f232, %f216;
	fma.rn.f32 	%f241, %f238, %f234, %f217;
	fma.rn.f32 	%f242, %f238, %f236, %f218;
	ld.shared.f32 	%f243, [%r126+1664];
	fma.rn.f32 	%f244, %f243, %f230, %f220;
	fma.rn.f32 	%f245, %f243, %f232, %f221;
	fma.rn.f32 	%f246, %f243, %f234, %f222;
	fma.rn.f32 	%f247, %f243, %f236, %f223;
	ld.shared.f32 	%f248, [%r126+1668];
	fma.rn.f32 	%f249, %f248, %f230, %f225;
	fma.rn.f32 	%f250, %f248, %f232, %f226;
	fma.rn.f32 	%f251, %f248, %f234, %f227;
	fma.rn.f32 	%f252, %f248, %f236, %f228;
	ld.shared.f32 	%f253, [%r126+1792];
	ld.shared.f32 	%f254, [%r130+1792];
	fma.rn.f32 	%f255, %f253, %f254, %f231;
	ld.shared.f32 	%f256, [%r130+1796];
	fma.rn.f32 	%f257, %f253, %f256, %f233;
	ld.shared.f32 	%f258, [%r130+1920];
	fma.rn.f32 	%f259, %f253, %f258, %f235;
	ld.shared.f32 	%f260, [%r130+1924];
	fma.rn.f32 	%f261, %f253, %f260, %f237;
	ld.shared.f32 	%f262, [%r126+1796];
	fma.rn.f32 	%f263, %f262, %f254, %f239;
	fma.rn.f32 	%f264, %f262, %f256, %f240;
	fma.rn.f32 	%f265, %f262, %f258, %f241;
	fma.rn.f32 	%f266, %f262, %f260, %f242;
	ld.shared.f32 	%f267, [%r126+1920];
	fma.rn.f32 	%f268, %f267, %f254, %f244;
	fma.rn.f32 	%f269, %f267, %f256, %f245;
	fma.rn.f32 	%f270, %f267, %f258, %f246;
	fma.rn.f32 	%f271, %f267, %f260, %f247;
	ld.shared.f32 	%f272, [%r126+1924];
	fma.rn.f32 	%f273, %f272, %f254, %f249;
	fma.rn.f32 	%f274, %f272, %f256, %f250;
	fma.rn.f32 	%f275, %f272, %f258, %f251;
	fma.rn.f32 	%f276, %f272, %f260, %f252;
	ld.shared.f32 	%f277, [%r126+2048];
	ld.shared.f32 	%f278, [%r130+2048];
	fma.rn.f32 	%f279, %f277, %f278, %f255;
	ld.shared.f32 	%f280, [%r130+2052];
	fma.rn.f32 	%f281, %f277, %f280, %f257;
	ld.shared.f32 	%f282, [%r130+2176];
	fma.rn.f32 	%f283, %f277, %f282, %f259;
	ld.shared.f32 	%f284, [%r130+2180];
	fma.rn.f32 	%f285, %f277, %f284, %f261;
	ld.shared.f32 	%f286, [%r126+2052];
	fma.rn.f32 	%f287, %f286, %f278, %f263;
	fma.rn.f32 	%f288, %f286, %f280, %f264;
	fma.rn.f32 	%f289, %f286, %f282, %f265;
	fma.rn.f32 	%f290, %f286, %f284, %f266;
	ld.shared.f32 	%f291, [%r126+2176];
	fma.rn.f32 	%f292, %f291, %f278, %f268;
	fma.rn.f32 	%f293, %f291, %f280, %f269;
	fma.rn.f32 	%f294, %f291, %f282, %f270;
	fma.rn.f32 	%f295, %f291, %f284, %f271;
	ld.shared.f32 	%f296, [%r126+2180];
	fma.rn.f32 	%f297, %f296, %f278, %f273;
	fma.rn.f32 	%f298, %f296, %f280, %f274;
	fma.rn.f32 	%f299, %f296, %f282, %f275;
	fma.rn.f32 	%f300, %f296, %f284, %f276;
	ld.shared.f32 	%f301, [%r126+2304];
	ld.shared.f32 	%f302, [%r130+2304];
	fma.rn.f32 	%f303, %f301, %f302, %f279;
	ld.shared.f32 	%f304, [%r130+2308];
	fma.rn.f32 	%f305, %f301, %f304, %f281;
	ld.shared.f32 	%f306, [%r130+2432];
	fma.rn.f32 	%f307, %f301, %f306, %f283;
	ld.shared.f32 	%f308, [%r130+2436];
	fma.rn.f32 	%f309, %f301, %f308, %f285;
	ld.shared.f32 	%f310, [%r126+2308];
	fma.rn.f32 	%f311, %f310, %f302, %f287;
	fma.rn.f32 	%f312, %f310, %f304, %f288;
	fma.rn.f32 	%f313, %f310, %f306, %f289;
	fma.rn.f32 	%f314, %f310, %f308, %f290;
	ld.shared.f32 	%f315, [%r126+2432];
	fma.rn.f32 	%f316, %f315, %f302, %f292;
	fma.rn.f32 	%f317, %f315, %f304, %f293;
	fma.rn.f32 	%f318, %f315, %f306, %f294;
	fma.rn.f32 	%f319, %f315, %f308, %f295;
	ld.shared.f32 	%f320, [%r126+2436];
	fma.rn.f32 	%f321, %f320, %f302, %f297;
	fma.rn.f32 	%f322, %f320, %f304, %f298;
	fma.rn.f32 	%f323, %f320, %f306, %f299;
	fma.rn.f32 	%f324, %f320, %f308, %f300;
	ld.shared.f32 	%f325, [%r126+2560];
	ld.shared.f32 	%f326, [%r130+2560];
	fma.rn.f32 	%f327, %f325, %f326, %f303;
	ld.shared.f32 	%f328, [%r130+2564];
	fma.rn.f32 	%f329, %f325, %f328, %f305;
	ld.shared.f32 	%f330, [%r130+2688];
	fma.rn.f32 	%f331, %f325, %f330, %f307;
	ld.shared.f32 	%f332, [%r130+2692];
	fma.rn.f32 	%f333, %f325, %f332, %f309;
	ld.shared.f32 	%f334, [%r126+2564];
	fma.rn.f32 	%f335, %f334, %f326, %f311;
	fma.rn.f32 	%f336, %f334, %f328, %f312;
	fma.rn.f32 	%f337, %f334, %f330, %f313;
	fma.rn.f32 	%f338, %f334, %f332, %f314;
	ld.shared.f32 	%f339, [%r126+2688];
	fma.rn.f32 	%f340, %f339, %f326, %f316;
	fma.rn.f32 	%f341, %f339, %f328, %f317;
	fma.rn.f32 	%f342, %f339, %f330, %f318;
	fma.rn.f32 	%f343, %f339, %f332, %f319;
	ld.shared.f32 	%f344, [%r126+2692];
	fma.rn.f32 	%f345, %f344, %f326, %f321;
	fma.rn.f32 	%f346, %f344, %f328, %f322;
	fma.rn.f32 	%f347, %f344, %f330, %f323;
	fma.rn.f32 	%f348, %f344, %f332, %f324;
	ld.shared.f32 	%f349, [%r126+2816];
	ld.shared.f32 	%f350, [%r130+2816];
	fma.rn.f32 	%f351, %f349, %f350, %f327;
	ld.shared.f32 	%f352, [%r130+2820];
	fma.rn.f32 	%f353, %f349, %f352, %f329;
	ld.shared.f32 	%f354, [%r130+2944];
	fma.rn.f32 	%f355, %f349, %f354, %f331;
	ld.shared.f32 	%f356, [%r130+2948];
	fma.rn.f32 	%f357, %f349, %f356, %f333;
	ld.shared.f32 	%f358, [%r126+2820];
	fma.rn.f32 	%f359, %f358, %f350, %f335;
	fma.rn.f32 	%f360, %f358, %f352, %f336;
	fma.rn.f32 	%f361, %f358, %f354, %f337;
	fma.rn.f32 	%f362, %f358, %f356, %f338;
	ld.shared.f32 	%f363, [%r126+2944];
	fma.rn.f32 	%f364, %f363, %f350, %f340;
	fma.rn.f32 	%f365, %f363, %f352, %f341;
	fma.rn.f32 	%f366, %f363, %f354, %f342;
	fma.rn.f32 	%f367, %f363, %f356, %f343;
	ld.shared.f32 	%f368, [%r126+2948];
	fma.rn.f32 	%f369, %f368, %f350, %f345;
	fma.rn.f32 	%f370, %f368, %f352, %f346;
	fma.rn.f32 	%f371, %f368, %f354, %f347;
	fma.rn.f32 	%f372, %f368, %f356, %f348;
	ld.shared.f32 	%f373, [%r126+3072];
	ld.shared.f32 	%f374, [%r130+3072];
	fma.rn.f32 	%f375, %f373, %f374, %f351;
	ld.shared.f32 	%f376, [%r130+3076];
	fma.rn.f32 	%f377, %f373, %f376, %f353;
	ld.shared.f32 	%f378, [%r130+3200];
	fma.rn.f32 	%f379, %f373, %f378, %f355;
	ld.shared.f32 	%f380, [%r130+3204];
	fma.rn.f32 	%f381, %f373, %f380, %f357;
	ld.shared.f32 	%f382, [%r126+3076];
	fma.rn.f32 	%f383, %f382, %f374, %f359;
	fma.rn.f32 	%f384, %f382, %f376, %f360;
	fma.rn.f32 	%f385, %f382, %f378, %f361;
	fma.rn.f32 	%f386, %f382, %f380, %f362;
	ld.shared.f32 	%f387, [%r126+3200];
	fma.rn.f32 	%f388, %f387, %f374, %f364;
	fma.rn.f32 	%f389, %f387, %f376, %f365;
	fma.rn.f32 	%f390, %f387, %f378, %f366;
	fma.rn.f32 	%f391, %f387, %f380, %f367;
	ld.shared.f32 	%f392, [%r126+3204];
	fma.rn.f32 	%f393, %f392, %f374, %f369;
	fma.rn.f32 	%f394, %f392, %f376, %f370;
	fma.rn.f32 	%f395, %f392, %f378, %f371;
	fma.rn.f32 	%f396, %f392, %f380, %f372;
	ld.shared.f32 	%f397, [%r126+3328];
	ld.shared.f32 	%f398, [%r130+3328];
	fma.rn.f32 	%f399, %f397, %f398, %f375;
	ld.shared.f32 	%f400, [%r130+3332];
	fma.rn.f32 	%f401, %f397, %f400, %f377;
	ld.shared.f32 	%f402, [%r130+3456];
	fma.rn.f32 	%f403, %f397, %f402, %f379;
	ld.shared.f32 	%f404, [%r130+3460];
	fma.rn.f32 	%f405, %f397, %f404, %f381;
	ld.shared.f32 	%f406, [%r126+3332];
	fma.rn.f32 	%f407, %f406, %f398, %f383;
	fma.rn.f32 	%f408, %f406, %f400, %f384;
	fma.rn.f32 	%f409, %f406, %f402, %f385;
	fma.rn.f32 	%f410, %f406, %f404, %f386;
	ld.shared.f32 	%f411, [%r126+3456];
	fma.rn.f32 	%f412, %f411, %f398, %f388;
	fma.rn.f32 	%f413, %f411, %f400, %f389;
	fma.rn.f32 	%f414, %f411, %f402, %f390;
	fma.rn.f32 	%f415, %f411, %f404, %f391;
	ld.shared.f32 	%f416, [%r126+3460];
	fma.rn.f32 	%f417, %f416, %f398, %f393;
	fma.rn.f32 	%f418, %f416, %f400, %f394;
	fma.rn.f32 	%f419, %f416, %f402, %f395;
	fma.rn.f32 	%f420, %f416, %f404, %f396;
	ld.shared.f32 	%f421, [%r126+3584];
	ld.shared.f32 	%f422, [%r130+3584];
	fma.rn.f32 	%f423, %f421, %f422, %f399;
	ld.shared.f32 	%f424, [%r130+3588];
	fma.rn.f32 	%f425, %f421, %f424, %f401;
	ld.shared.f32 	%f426, [%r130+3712];
	fma.rn.f32 	%f427, %f421, %f426, %f403;
	ld.shared.f32 	%f428, [%r130+3716];
	fma.rn.f32 	%f429, %f421, %f428, %f405;
	ld.shared.f32 	%f430, [%r126+3588];
	fma.rn.f32 	%f431, %f430, %f422, %f407;
	fma.rn.f32 	%f432, %f430, %f424, %f408;
	fma.rn.f32 	%f433, %f430, %f426, %f409;
	fma.rn.f32 	%f434, %f430, %f428, %f410;
	ld.shared.f32 	%f435, [%r126+3712];
	fma.rn.f32 	%f436, %f435, %f422, %f412;
	fma.rn.f32 	%f437, %f435, %f424, %f413;
	fma.rn.f32 	%f438, %f435, %f426, %f414;
	fma.rn.f32 	%f439, %f435, %f428, %f415;
	ld.shared.f32 	%f440, [%r126+3716];
	fma.rn.f32 	%f441, %f440, %f422, %f417;
	fma.rn.f32 	%f442, %f440, %f424, %f418;
	fma.rn.f32 	%f443, %f440, %f426, %f419;
	fma.rn.f32 	%f444, %f440, %f428, %f420;
	ld.shared.f32 	%f445, [%r126+3840];
	ld.shared.f32 	%f446, [%r130+3840];
	fma.rn.f32 	%f447, %f445, %f446, %f423;
	ld.shared.f32 	%f448, [%r130+3844];
	fma.rn.f32 	%f449, %f445, %f448, %f425;
	ld.shared.f32 	%f450, [%r130+3968];
	fma.rn.f32 	%f451, %f445, %f450, %f427;
	ld.shared.f32 	%f452, [%r130+3972];
	fma.rn.f32 	%f453, %f445, %f452, %f429;
	ld.shared.f32 	%f454, [%r126+3844];
	fma.rn.f32 	%f455, %f454, %f446, %f431;
	fma.rn.f32 	%f456, %f454, %f448, %f432;
	fma.rn.f32 	%f457, %f454, %f450, %f433;
	fma.rn.f32 	%f458, %f454, %f452, %f434;
	ld.shared.f32 	%f459, [%r126+3968];
	fma.rn.f32 	%f460, %f459, %f446, %f436;
	fma.rn.f32 	%f461, %f459, %f448, %f437;
	fma.rn.f32 	%f462, %f459, %f450, %f438;
	fma.rn.f32 	%f463, %f459, %f452, %f439;
	ld.shared.f32 	%f464, [%r126+3972];
	fma.rn.f32 	%f465, %f464, %f446, %f441;
	fma.rn.f32 	%f466, %f464, %f448, %f442;
	fma.rn.f32 	%f467, %f464, %f450, %f443;
	fma.rn.f32 	%f468, %f464, %f452, %f444;
	ld.shared.f32 	%f469, [%r126+4096];
	ld.shared.f32 	%f470, [%r130+4096];
	fma.rn.f32 	%f471, %f469, %f470, %f447;
	ld.shared.f32 	%f472, [%r130+4100];
	fma.rn.f32 	%f473, %f469, %f472, %f449;
	ld.shared.f32 	%f474, [%r130+4224];
	fma.rn.f32 	%f475, %f469, %f474, %f451;
	ld.shared.f32 	%f476, [%r130+4228];
	fma.rn.f32 	%f477, %f469, %f476, %f453;
	ld.shared.f32 	%f478, [%r126+4100];
	fma.rn.f32 	%f479, %f478, %f470, %f455;
	fma.rn.f32 	%f480, %f478, %f472, %f456;
	fma.rn.f32 	%f481, %f478, %f474, %f457;
	fma.rn.f32 	%f482, %f478, %f476, %f458;
	ld.shared.f32 	%f483, [%r126+4224];
	fma.rn.f32 	%f484, %f483, %f470, %f460;
	fma.rn.f32 	%f485, %f483, %f472, %f461;
	fma.rn.f32 	%f486, %f483, %f474, %f462;
	fma.rn.f32 	%f487, %f483, %f476, %f463;
	ld.shared.f32 	%f488, [%r126+4228];
	fma.rn.f32 	%f489, %f488, %f470, %f465;
	fma.rn.f32 	%f490, %f488, %f472, %f466;
	fma.rn.f32 	%f491, %f488, %f474, %f467;
	fma.rn.f32 	%f492, %f488, %f476, %f468;
	ld.shared.f32 	%f493, [%r126+4352];
	ld.shared.f32 	%f494, [%r130+4352];
	fma.rn.f32 	%f495, %f493, %f494, %f471;
	ld.shared.f32 	%f496, [%r130+4356];
	fma.rn.f32 	%f497, %f493, %f496, %f473;
	ld.shared.f32 	%f498, [%r130+4480];
	fma.rn.f32 	%f499, %f493, %f498, %f475;
	ld.shared.f32 	%f500, [%r130+4484];
	fma.rn.f32 	%f501, %f493, %f500, %f477;
	ld.shared.f32 	%f502, [%r126+4356];
	fma.rn.f32 	%f503, %f502, %f494, %f479;
	fma.rn.f32 	%f504, %f502, %f496, %f480;
	fma.rn.f32 	%f505, %f502, %f498, %f481;
	fma.rn.f32 	%f506, %f502, %f500, %f482;
	ld.shared.f32 	%f507, [%r126+4480];
	fma.rn.f32 	%f508, %f507, %f494, %f484;
	fma.rn.f32 	%f509, %f507, %f496, %f485;
	fma.rn.f32 	%f510, %f507, %f498, %f486;
	fma.rn.f32 	%f511, %f507, %f500, %f487;
	ld.shared.f32 	%f512, [%r126+4484];
	fma.rn.f32 	%f513, %f512, %f494, %f489;
	fma.rn.f32 	%f514, %f512, %f496, %f490;
	fma.rn.f32 	%f515, %f512, %f498, %f491;
	fma.rn.f32 	%f516, %f512, %f500, %f492;
	ld.shared.f32 	%f517, [%r126+4608];
	ld.shared.f32 	%f518, [%r130+4608];
	fma.rn.f32 	%f519, %f517, %f518, %f495;
	ld.shared.f32 	%f520, [%r130+4612];
	fma.rn.f32 	%f521, %f517, %f520, %f497;
	ld.shared.f32 	%f522, [%r130+4736];
	fma.rn.f32 	%f523, %f517, %f522, %f499;
	ld.shared.f32 	%f524, [%r130+4740];
	fma.rn.f32 	%f525, %f517, %f524, %f501;
	ld.shared.f32 	%f526, [%r126+4612];
	fma.rn.f32 	%f527, %f526, %f518, %f503;
	fma.rn.f32 	%f528, %f526, %f520, %f504;
	fma.rn.f32 	%f529, %f526, %f522, %f505;
	fma.rn.f32 	%f530, %f526, %f524, %f506;
	ld.shared.f32 	%f531, [%r126+4736];
	fma.rn.f32 	%f532, %f531, %f518, %f508;
	fma.rn.f32 	%f533, %f531, %f520, %f509;
	fma.rn.f32 	%f534, %f531, %f522, %f510;
	fma.rn.f32 	%f535, %f531, %f524, %f511;
	ld.shared.f32 	%f536, [%r126+4740];
	fma.rn.f32 	%f537, %f536, %f518, %f513;
	fma.rn.f32 	%f538, %f536, %f520, %f514;
	fma.rn.f32 	%f539, %f536, %f522, %f515;
	fma.rn.f32 	%f540, %f536, %f524, %f516;
	ld.shared.f32 	%f541, [%r126+4864];
	ld.shared.f32 	%f542, [%r130+4864];
	fma.rn.f32 	%f543, %f541, %f542, %f519;
	ld.shared.f32 	%f544, [%r130+4868];
	fma.rn.f32 	%f545, %f541, %f544, %f521;
	ld.shared.f32 	%f546, [%r130+4992];
	fma.rn.f32 	%f547, %f541, %f546, %f523;
	ld.shared.f32 	%f548, [%r130+4996];
	fma.rn.f32 	%f549, %f541, %f548, %f525;
	ld.shared.f32 	%f550, [%r126+4868];
	fma.rn.f32 	%f551, %f550, %f542, %f527;
	fma.rn.f32 	%f552, %f550, %f544, %f528;
	fma.rn.f32 	%f553, %f550, %f546, %f529;
	fma.rn.f32 	%f554, %f550, %f548, %f530;
	ld.shared.f32 	%f555, [%r126+4992];
	fma.rn.f32 	%f556, %f555, %f542, %f532;
	fma.rn.f32 	%f557, %f555, %f544, %f533;
	fma.rn.f32 	%f558, %f555, %f546, %f534;
	fma.rn.f32 	%f559, %f555, %f548, %f535;
	ld.shared.f32 	%f560, [%r126+4996];
	fma.rn.f32 	%f561, %f560, %f542, %f537;
	fma.rn.f32 	%f562, %f560, %f544, %f538;
	fma.rn.f32 	%f563, %f560, %f546, %f539;
	fma.rn.f32 	%f564, %f560, %f548, %f540;
	ld.shared.f32 	%f565, [%r126+5120];
	ld.shared.f32 	%f566, [%r130+5120];
	fma.rn.f32 	%f567, %f565, %f566, %f543;
	ld.shared.f32 	%f568, [%r130+5124];
	fma.rn.f32 	%f569, %f565, %f568, %f545;
	ld.shared.f32 	%f570, [%r130+5248];
	fma.rn.f32 	%f571, %f565, %f570, %f547;
	ld.shared.f32 	%f572, [%r130+5252];
	fma.rn.f32 	%f573, %f565, %f572, %f549;
	ld.shared.f32 	%f574, [%r126+5124];
	fma.rn.f32 	%f575, %f574, %f566, %f551;
	fma.rn.f32 	%f576, %f574, %f568, %f552;
	fma.rn.f32 	%f577, %f574, %f570, %f553;
	fma.rn.f32 	%f578, %f574, %f572, %f554;
	ld.shared.f32 	%f579, [%r126+5248];
	fma.rn.f32 	%f580, %f579, %f566, %f556;
	fma.rn.f32 	%f581, %f579, %f568, %f557;
	fma.rn.f32 	%f582, %f579, %f570, %f558;
	fma.rn.f32 	%f583, %f579, %f572, %f559;
	ld.shared.f32 	%f584, [%r126+5252];
	fma.rn.f32 	%f585, %f584, %f566, %f561;
	fma.rn.f32 	%f586, %f584, %f568, %f562;
	fma.rn.f32 	%f587, %f584, %f570, %f563;
	fma.rn.f32 	%f588, %f584, %f572, %f564;
	ld.shared.f32 	%f589, [%r126+5376];
	ld.shared.f32 	%f590, [%r130+5376];
	fma.rn.f32 	%f591, %f589, %f590, %f567;
	ld.shared.f32 	%f592, [%r130+5380];
	fma.rn.f32 	%f593, %f589, %f592, %f569;
	ld.shared.f32 	%f594, [%r130+5504];
	fma.rn.f32 	%f595, %f589, %f594, %f571;
	ld.shared.f32 	%f596, [%r130+5508];
	fma.rn.f32 	%f597, %f589, %f596, %f573;
	ld.shared.f32 	%f598, [%r126+5380];
	fma.rn.f32 	%f599, %f598, %f590, %f575;
	fma.rn.f32 	%f600, %f598, %f592, %f576;
	fma.rn.f32 	%f601, %f598, %f594, %f577;
	fma.rn.f32 	%f602, %f598, %f596, %f578;
	ld.shared.f32 	%f603, [%r126+5504];
	fma.rn.f32 	%f604, %f603, %f590, %f580;
	fma.rn.f32 	%f605, %f603, %f592, %f581;
	fma.rn.f32 	%f606, %f603, %f594, %f582;
	fma.rn.f32 	%f607, %f603, %f596, %f583;
	ld.shared.f32 	%f608, [%r126+5508];
	fma.rn.f32 	%f609, %f608, %f590, %f585;
	fma.rn.f32 	%f610, %f608, %f592, %f586;
	fma.rn.f32 	%f611, %f608, %f594, %f587;
	fma.rn.f32 	%f612, %f608, %f596, %f588;
	ld.shared.f32 	%f613, [%r126+5632];
	ld.shared.f32 	%f614, [%r130+5632];
	fma.rn.f32 	%f615, %f613, %f614, %f591;
	ld.shared.f32 	%f616, [%r130+5636];
	fma.rn.f32 	%f617, %f613, %f616, %f593;
	ld.shared.f32 	%f618, [%r130+5760];
	fma.rn.f32 	%f619, %f613, %f618, %f595;
	ld.shared.f32 	%f620, [%r130+5764];
	fma.rn.f32 	%f621, %f613, %f620, %f597;
	ld.shared.f32 	%f622, [%r126+5636];
	fma.rn.f32 	%f623, %f622, %f614, %f599;
	fma.rn.f32 	%f624, %f622, %f616, %f600;
	fma.rn.f32 	%f625, %f622, %f618, %f601;
	fma.rn.f32 	%f626, %f622, %f620, %f602;
	ld.shared.f32 	%f627, [%r126+5760];
	fma.rn.f32 	%f628, %f627, %f614, %f604;
	fma.rn.f32 	%f629, %f627, %f616, %f605;
	fma.rn.f32 	%f630, %f627, %f618, %f606;
	fma.rn.f32 	%f631, %f627, %f620, %f607;
	ld.shared.f32 	%f632, [%r126+5764];
	fma.rn.f32 	%f633, %f632, %f614, %f609;
	fma.rn.f32 	%f634, %f632, %f616, %f610;
	fma.rn.f32 	%f635, %f632, %f618, %f611;
	fma.rn.f32 	%f636, %f632, %f620, %f612;
	ld.shared.f32 	%f637, [%r126+5888];
	ld.shared.f32 	%f638, [%r130+5888];
	fma.rn.f32 	%f639, %f637, %f638, %f615;
	ld.shared.f32 	%f640, [%r130+5892];
	fma.rn.f32 	%f641, %f637, %f640, %f617;
	ld.shared.f32 	%f642, [%r130+6016];
	fma.rn.f32 	%f643, %f637, %f642, %f619;
	ld.shared.f32 	%f644, [%r130+6020];
	fma.rn.f32 	%f645, %f637, %f644, %f621;
	ld.shared.f32 	%f646, [%r126+5892];
	fma.rn.f32 	%f647, %f646, %f638, %f623;
	fma.rn.f32 	%f648, %f646, %f640, %f624;
	fma.rn.f32 	%f649, %f646, %f642, %f625;
	fma.rn.f32 	%f650, %f646, %f644, %f626;
	ld.shared.f32 	%f651, [%r126+6016];
	fma.rn.f32 	%f652, %f651, %f638, %f628;
	fma.rn.f32 	%f653, %f651, %f640, %f629;
	fma.rn.f32 	%f654, %f651, %f642, %f630;
	fma.rn.f32 	%f655, %f651, %f644, %f631;
	ld.shared.f32 	%f656, [%r126+6020];
	fma.rn.f32 	%f657, %f656, %f638, %f633;
	fma.rn.f32 	%f658, %f656, %f640, %f634;
	fma.rn.f32 	%f659, %f656, %f642, %f635;
	fma.rn.f32 	%f660, %f656, %f644, %f636;
	ld.shared.f32 	%f661, [%r126+6144];
	ld.shared.f32 	%f662, [%r130+6144];
	fma.rn.f32 	%f663, %f661, %f662, %f639;
	ld.shared.f32 	%f664, [%r130+6148];
	fma.rn.f32 	%f665, %f661, %f664, %f641;
	ld.shared.f32 	%f666, [%r130+6272];
	fma.rn.f32 	%f667, %f661, %f666, %f643;
	ld.shared.f32 	%f668, [%r130+6276];
	fma.rn.f32 	%f669, %f661, %f668, %f645;
	ld.shared.f32 	%f670, [%r126+6148];
	fma.rn.f32 	%f671, %f670, %f662, %f647;
	fma.rn.f32 	%f672, %f670, %f664, %f648;
	fma.rn.f32 	%f673, %f670, %f666, %f649;
	fma.rn.f32 	%f674, %f670, %f668, %f650;
	ld.shared.f32 	%f675, [%r126+6272];
	fma.rn.f32 	%f676, %f675, %f662, %f652;
	fma.rn.f32 	%f677, %f675, %f664, %f653;
	fma.rn.f32 	%f678, %f675, %f666, %f654;
	fma.rn.f32 	%f679, %f675, %f668, %f655;
	ld.shared.f32 	%f680, [%r126+6276];
	fma.rn.f32 	%f681, %f680, %f662, %f657;
	fma.rn.f32 	%f682, %f680, %f664, %f658;
	fma.rn.f32 	%f683, %f680, %f666, %f659;
	fma.rn.f32 	%f684, %f680, %f668, %f660;
	ld.shared.f32 	%f685, [%r126+6400];
	ld.shared.f32 	%f686, [%r130+6400];
	fma.rn.f32 	%f687, %f685, %f686, %f663;
	ld.shared.f32 	%f688, [%r130+6404];
	fma.rn.f32 	%f689, %f685, %f688, %f665;
	ld.shared.f32 	%f690, [%r130+6528];
	fma.rn.f32 	%f691, %f685, %f690, %f667;
	ld.shared.f32 	%f692, [%r130+6532];
	fma.rn.f32 	%f693, %f685, %f692, %f669;
	ld.shared.f32 	%f694, [%r126+6404];
	fma.rn.f32 	%f695, %f694, %f686, %f671;
	fma.rn.f32 	%f696, %f694, %f688, %f672;
	fma.rn.f32 	%f697, %f694, %f690, %f673;
	fma.rn.f32 	%f698, %f694, %f692, %f674;
	ld.shared.f32 	%f699, [%r126+6528];
	fma.rn.f32 	%f700, %f699, %f686, %f676;
	fma.rn.f32 	%f701, %f699, %f688, %f677;
	fma.rn.f32 	%f702, %f699, %f690, %f678;
	fma.rn.f32 	%f703, %f699, %f692, %f679;
	ld.shared.f32 	%f704, [%r126+6532];
	fma.rn.f32 	%f705, %f704, %f686, %f681;
	fma.rn.f32 	%f706, %f704, %f688, %f682;
	fma.rn.f32 	%f707, %f704, %f690, %f683;
	fma.rn.f32 	%f708, %f704, %f692, %f684;
	ld.shared.f32 	%f709, [%r126+6656];
	ld.shared.f32 	%f710, [%r130+6656];
	fma.rn.f32 	%f711, %f709, %f710, %f687;
	ld.shared.f32 	%f712, [%r130+6660];
	fma.rn.f32 	%f713, %f709, %f712, %f689;
	ld.shared.f32 	%f714, [%r130+6784];
	fma.rn.f32 	%f715, %f709, %f714, %f691;
	ld.shared.f32 	%f716, [%r130+6788];
	fma.rn.f32 	%f717, %f709, %f716, %f693;
	ld.shared.f32 	%f718, [%r126+6660];
	fma.rn.f32 	%f719, %f718, %f710, %f695;
	fma.rn.f32 	%f720, %f718, %f712, %f696;
	fma.rn.f32 	%f721, %f718, %f714, %f697;
	fma.rn.f32 	%f722, %f718, %f716, %f698;
	ld.shared.f32 	%f723, [%r126+6784];
	fma.rn.f32 	%f724, %f723, %f710, %f700;
	fma.rn.f32 	%f725, %f723, %f712, %f701;
	fma.rn.f32 	%f726, %f723, %f714, %f702;
	fma.rn.f32 	%f727, %f723, %f716, %f703;
	ld.shared.f32 	%f728, [%r126+6788];
	fma.rn.f32 	%f729, %f728, %f710, %f705;
	fma.rn.f32 	%f730, %f728, %f712, %f706;
	fma.rn.f32 	%f731, %f728, %f714, %f707;
	fma.rn.f32 	%f732, %f728, %f716, %f708;
	ld.shared.f32 	%f733, [%r126+6912];
	ld.shared.f32 	%f734, [%r130+6912];
	fma.rn.f32 	%f735, %f733, %f734, %f711;
	ld.shared.f32 	%f736, [%r130+6916];
	fma.rn.f32 	%f737, %f733, %f736, %f713;
	ld.shared.f32 	%f738, [%r130+7040];
	fma.rn.f32 	%f739, %f733, %f738, %f715;
	ld.shared.f32 	%f740, [%r130+7044];
	fma.rn.f32 	%f741, %f733, %f740, %f717;
	ld.shared.f32 	%f742, [%r126+6916];
	fma.rn.f32 	%f743, %f742, %f734, %f719;
	fma.rn.f32 	%f744, %f742, %f736, %f720;
	fma.rn.f32 	%f745, %f742, %f738, %f721;
	fma.rn.f32 	%f746, %f742, %f740, %f722;
	ld.shared.f32 	%f747, [%r126+7040];
	fma.rn.f32 	%f748, %f747, %f734, %f724;
	fma.rn.f32 	%f749, %f747, %f736, %f725;
	fma.rn.f32 	%f750, %f747, %f738, %f726;
	fma.rn.f32 	%f751, %f747, %f740, %f727;
	ld.shared.f32 	%f752, [%r126+7044];
	fma.rn.f32 	%f753, %f752, %f734, %f729;
	fma.rn.f32 	%f754, %f752, %f736, %f730;
	fma.rn.f32 	%f755, %f752, %f738, %f731;
	fma.rn.f32 	%f756, %f752, %f740, %f732;
	ld.shared.f32 	%f757, [%r126+7168];
	ld.shared.f32 	%f758, [%r130+7168];
	fma.rn.f32 	%f759, %f757, %f758, %f735;
	ld.shared.f32 	%f760, [%r130+7172];
	fma.rn.f32 	%f761, %f757, %f760, %f737;
	ld.shared.f32 	%f762, [%r130+7296];
	fma.rn.f32 	%f763, %f757, %f762, %f739;
	ld.shared.f32 	%f764, [%r130+7300];
	fma.rn.f32 	%f765, %f757, %f764, %f741;
	ld.shared.f32 	%f766, [%r126+7172];
	fma.rn.f32 	%f767, %f766, %f758, %f743;
	fma.rn.f32 	%f768, %f766, %f760, %f744;
	fma.rn.f32 	%f769, %f766, %f762, %f745;
	fma.rn.f32 	%f770, %f766, %f764, %f746;
	ld.shared.f32 	%f771, [%r126+7296];
	fma.rn.f32 	%f772, %f771, %f758, %f748;
	fma.rn.f32 	%f773, %f771, %f760, %f749;
	fma.rn.f32 	%f774, %f771, %f762, %f750;
	fma.rn.f32 	%f775, %f771, %f764, %f751;
	ld.shared.f32 	%f776, [%r126+7300];
	fma.rn.f32 	%f777, %f776, %f758, %f753;
	fma.rn.f32 	%f778, %f776, %f760, %f754;
	fma.rn.f32 	%f779, %f776, %f762, %f755;
	fma.rn.f32 	%f780, %f776, %f764, %f756;
	ld.shared.f32 	%f781, [%r126+7424];
	ld.shared.f32 	%f782, [%r130+7424];
	fma.rn.f32 	%f783, %f781, %f782, %f759;
	ld.shared.f32 	%f784, [%r130+7428];
	fma.rn.f32 	%f785, %f781, %f784, %f761;
	ld.shared.f32 	%f786, [%r130+7552];
	fma.rn.f32 	%f787, %f781, %f786, %f763;
	ld.shared.f32 	%f788, [%r130+7556];
	fma.rn.f32 	%f789, %f781, %f788, %f765;
	ld.shared.f32 	%f790, [%r126+7428];
	fma.rn.f32 	%f791, %f790, %f782, %f767;
	fma.rn.f32 	%f792, %f790, %f784, %f768;
	fma.rn.f32 	%f793, %f790, %f786, %f769;
	fma.rn.f32 	%f794, %f790, %f788, %f770;
	ld.shared.f32 	%f795, [%r126+7552];
	fma.rn.f32 	%f796, %f795, %f782, %f772;
	fma.rn.f32 	%f797, %f795, %f784, %f773;
	fma.rn.f32 	%f798, %f795, %f786, %f774;
	fma.rn.f32 	%f799, %f795, %f788, %f775;
	ld.shared.f32 	%f800, [%r126+7556];
	fma.rn.f32 	%f801, %f800, %f782, %f777;
	fma.rn.f32 	%f802, %f800, %f784, %f778;
	fma.rn.f32 	%f803, %f800, %f786, %f779;
	fma.rn.f32 	%f804, %f800, %f788, %f780;
	ld.shared.f32 	%f805, [%r126+7680];
	ld.shared.f32 	%f806, [%r130+7680];
	fma.rn.f32 	%f807, %f805, %f806, %f783;
	ld.shared.f32 	%f808, [%r130+7684];
	fma.rn.f32 	%f809, %f805, %f808, %f785;
	ld.shared.f32 	%f810, [%r130+7808];
	fma.rn.f32 	%f811, %f805, %f810, %f787;
	ld.shared.f32 	%f812, [%r130+7812];
	fma.rn.f32 	%f813, %f805, %f812, %f789;
	ld.shared.f32 	%f814, [%r126+7684];
	fma.rn.f32 	%f815, %f814, %f806, %f791;
	fma.rn.f32 	%f816, %f814, %f808, %f792;
	fma.rn.f32 	%f817, %f814, %f810, %f793;
	fma.rn.f32 	%f818, %f814, %f812, %f794;
	ld.shared.f32 	%f819, [%r126+7808];
	fma.rn.f32 	%f820, %f819, %f806, %f796;
	fma.rn.f32 	%f821, %f819, %f808, %f797;
	fma.rn.f32 	%f822, %f819, %f810, %f798;
	fma.rn.f32 	%f823, %f819, %f812, %f799;
	ld.shared.f32 	%f824, [%r126+7812];
	fma.rn.f32 	%f825, %f824, %f806, %f801;
	fma.rn.f32 	%f826, %f824, %f808, %f802;
	fma.rn.f32 	%f827, %f824, %f810, %f803;
	fma.rn.f32 	%f828, %f824, %f812, %f804;
	ld.shared.f32 	%f829, [%r126+7936];
	ld.shared.f32 	%f830, [%r130+7936];
	fma.rn.f32 	%f831, %f829, %f830, %f807;
	ld.shared.f32 	%f832, [%r130+7940];
	fma.rn.f32 	%f833, %f829, %f832, %f809;
	ld.shared.f32 	%f834, [%r130+8064];
	fma.rn.f32 	%f835, %f829, %f834, %f811;
	ld.shared.f32 	%f836, [%r130+8068];
	fma.rn.f32 	%f837, %f829, %f836, %f813;
	ld.shared.f32 	%f838, [%r126+7940];
	fma.rn.f32 	%f839, %f838, %f830, %f815;
	fma.rn.f32 	%f840, %f838, %f832, %f816;
	fma.rn.f32 	%f841, %f838, %f834, %f817;
	fma.rn.f32 	%f842, %f838, %f836, %f818;
	ld.shared.f32 	%f843, [%r126+8064];
	fma.rn.f32 	%f844, %f843, %f830, %f820;
	fma.rn.f32 	%f845, %f843, %f832, %f821;
	fma.rn.f32 	%f846, %f843, %f834, %f822;
	fma.rn.f32 	%f847, %f843, %f836, %f823;
	ld.shared.f32 	%f848, [%r126+8068];
	fma.rn.f32 	%f849, %f848, %f830, %f825;
	fma.rn.f32 	%f850, %f848, %f832, %f826;
	fma.rn.f32 	%f851, %f848, %f834, %f827;
	fma.rn.f32 	%f852, %f848, %f836, %f828;
	ld.shared.f32 	%f853, [%r126+8192];
	ld.shared.f32 	%f854, [%r130+8192];
	fma.rn.f32 	%f855, %f853, %f854, %f831;
	ld.shared.f32 	%f856, [%r130+8196];
	fma.rn.f32 	%f857, %f853, %f856, %f833;
	ld.shared.f32 	%f858, [%r130+8320];
	fma.rn.f32 	%f859, %f853, %f858, %f835;
	ld.shared.f32 	%f860, [%r130+8324];
	fma.rn.f32 	%f861, %f853, %f860, %f837;
	ld.shared.f32 	%f862, [%r126+8196];
	fma.rn.f32 	%f863, %f862, %f854, %f839;
	fma.rn.f32 	%f864, %f862, %f856, %f840;
	fma.rn.f32 	%f865, %f862, %f858, %f841;
	fma.rn.f32 	%f866, %f862, %f860, %f842;
	ld.shared.f32 	%f867, [%r126+8320];
	fma.rn.f32 	%f868, %f867, %f854, %f844;
	fma.rn.f32 	%f869, %f867, %f856, %f845;
	fma.rn.f32 	%f870, %f867, %f858, %f846;
	fma.rn.f32 	%f871, %f867, %f860, %f847;
	ld.shared.f32 	%f872, [%r126+8324];
	fma.rn.f32 	%f873, %f872, %f854, %f849;
	fma.rn.f32 	%f874, %f872, %f856, %f850;
	fma.rn.f32 	%f875, %f872, %f858, %f851;
	fma.rn.f32 	%f876, %f872, %f860, %f852;
	ld.shared.f32 	%f877, [%r126+8448];
	ld.shared.f32 	%f878, [%r130+8448];
	fma.rn.f32 	%f879, %f877, %f878, %f855;
	ld.shared.f32 	%f880, [%r130+8452];
	fma.rn.f32 	%f881, %f877, %f880, %f857;
	ld.shared.f32 	%f882, [%r130+8576];
	fma.rn.f32 	%f883, %f877, %f882, %f859;
	ld.shared.f32 	%f884, [%r130+8580];
	fma.rn.f32 	%f885, %f877, %f884, %f861;
	ld.shared.f32 	%f886, [%r126+8452];
	fma.rn.f32 	%f887, %f886, %f878, %f863;
	fma.rn.f32 	%f888, %f886, %f880, %f864;
	fma.rn.f32 	%f889, %f886, %f882, %f865;
	fma.rn.f32 	%f890, %f886, %f884, %f866;
	ld.shared.f32 	%f891, [%r126+8576];
	fma.rn.f32 	%f892, %f891, %f878, %f868;
	fma.rn.f32 	%f893, %f891, %f880, %f869;
	fma.rn.f32 	%f894, %f891, %f882, %f870;
	fma.rn.f32 	%f895, %f891, %f884, %f871;
	ld.shared.f32 	%f896, [%r126+8580];
	fma.rn.f32 	%f897, %f896, %f878, %f873;
	fma.rn.f32 	%f898, %f896, %f880, %f874;
	fma.rn.f32 	%f899, %f896, %f882, %f875;
	fma.rn.f32 	%f900, %f896, %f884, %f876;
	ld.shared.f32 	%f901, [%r126+8704];
	ld.shared.f32 	%f902, [%r130+8704];
	fma.rn.f32 	%f903, %f901, %f902, %f879;
	ld.shared.f32 	%f904, [%r130+8708];
	fma.rn.f32 	%f905, %f901, %f904, %f881;
	ld.shared.f32 	%f906, [%r130+8832];
	fma.rn.f32 	%f907, %f901, %f906, %f883;
	ld.shared.f32 	%f908, [%r130+8836];
	fma.rn.f32 	%f909, %f901, %f908, %f885;
	ld.shared.f32 	%f910, [%r126+8708];
	fma.rn.f32 	%f911, %f910, %f902, %f887;
	fma.rn.f32 	%f912, %f910, %f904, %f888;
	fma.rn.f32 	%f913, %f910, %f906, %f889;
	fma.rn.f32 	%f914, %f910, %f908, %f890;
	ld.shared.f32 	%f915, [%r126+8832];
	fma.rn.f32 	%f916, %f915, %f902, %f892;
	fma.rn.f32 	%f917, %f915, %f904, %f893;
	fma.rn.f32 	%f918, %f915, %f906, %f894;
	fma.rn.f32 	%f919, %f915, %f908, %f895;
	ld.shared.f32 	%f920, [%r126+8836];
	fma.rn.f32 	%f921, %f920, %f902, %f897;
	fma.rn.f32 	%f922, %f920, %f904, %f898;
	fma.rn.f32 	%f923, %f920, %f906, %f899;
	fma.rn.f32 	%f924, %f920, %f908, %f900;
	ld.shared.f32 	%f925, [%r126+8960];
	ld.shared.f32 	%f926, [%r130+8960];
	fma.rn.f32 	%f927, %f925, %f926, %f903;
	ld.shared.f32 	%f928, [%r130+8964];
	fma.rn.f32 	%f929, %f925, %f928, %f905;
	ld.shared.f32 	%f930, [%r130+9088];
	fma.rn.f32 	%f931, %f925, %f930, %f907;
	ld.shared.f32 	%f932, [%r130+9092];
	fma.rn.f32 	%f933, %f925, %f932, %f909;
	ld.shared.f32 	%f934, [%r126+8964];
	fma.rn.f32 	%f935, %f934, %f926, %f911;
	fma.rn.f32 	%f936, %f934, %f928, %f912;
	fma.rn.f32 	%f937, %f934, %f930, %f913;
	fma.rn.f32 	%f938, %f934, %f932, %f914;
	ld.shared.f32 	%f939, [%r126+9088];
	fma.rn.f32 	%f940, %f939, %f926, %f916;
	fma.rn.f32 	%f941, %f939, %f928, %f917;
	fma.rn.f32 	%f942, %f939, %f930, %f918;
	fma.rn.f32 	%f943, %f939, %f932, %f919;
	ld.shared.f32 	%f944, [%r126+9092];
	fma.rn.f32 	%f945, %f944, %f926, %f921;
	fma.rn.f32 	%f946, %f944, %f928, %f922;
	fma.rn.f32 	%f947, %f944, %f930, %f923;
	fma.rn.f32 	%f948, %f944, %f932, %f924;
	ld.shared.f32 	%f949, [%r126+9216];
	ld.shared.f32 	%f950, [%r130+9216];
	fma.rn.f32 	%f951, %f949, %f950, %f927;
	ld.shared.f32 	%f952, [%r130+9220];
	fma.rn.f32 	%f953, %f949, %f952, %f929;
	ld.shared.f32 	%f954, [%r130+9344];
	fma.rn.f32 	%f955, %f949, %f954, %f931;
	ld.shared.f32 	%f956, [%r130+9348];
	fma.rn.f32 	%f957, %f949, %f956, %f933;
	ld.shared.f32 	%f958, [%r126+9220];
	fma.rn.f32 	%f959, %f958, %f950, %f935;
	fma.rn.f32 	%f960, %f958, %f952, %f936;
	fma.rn.f32 	%f961, %f958, %f954, %f937;
	fma.rn.f32 	%f962, %f958, %f956, %f938;
	ld.shared.f32 	%f963, [%r126+9344];
	fma.rn.f32 	%f964, %f963, %f950, %f940;
	fma.rn.f32 	%f965, %f963, %f952, %f941;
	fma.rn.f32 	%f966, %f963, %f954, %f942;
	fma.rn.f32 	%f967, %f963, %f956, %f943;
	ld.shared.f32 	%f968, [%r126+9348];
	fma.rn.f32 	%f969, %f968, %f950, %f945;
	fma.rn.f32 	%f970, %f968, %f952, %f946;
	fma.rn.f32 	%f971, %f968, %f954, %f947;
	fma.rn.f32 	%f972, %f968, %f956, %f948;
	ld.shared.f32 	%f973, [%r126+9472];
	ld.shared.f32 	%f974, [%r130+9472];
	fma.rn.f32 	%f975, %f973, %f974, %f951;
	ld.shared.f32 	%f976, [%r130+9476];
	fma.rn.f32 	%f977, %f973, %f976, %f953;
	ld.shared.f32 	%f978, [%r130+9600];
	fma.rn.f32 	%f979, %f973, %f978, %f955;
	ld.shared.f32 	%f980, [%r130+9604];
	fma.rn.f32 	%f981, %f973, %f980, %f957;
	ld.shared.f32 	%f982, [%r126+9476];
	fma.rn.f32 	%f983, %f982, %f974, %f959;
	fma.rn.f32 	%f984, %f982, %f976, %f960;
	fma.rn.f32 	%f985, %f982, %f978, %f961;
	fma.rn.f32 	%f986, %f982, %f980, %f962;
	ld.shared.f32 	%f987, [%r126+9600];
	fma.rn.f32 	%f988, %f987, %f974, %f964;
	fma.rn.f32 	%f989, %f987, %f976, %f965;
	fma.rn.f32 	%f990, %f987, %f978, %f966;
	fma.rn.f32 	%f991, %f987, %f980, %f967;
	ld.shared.f32 	%f992, [%r126+9604];
	fma.rn.f32 	%f993, %f992, %f974, %f969;
	fma.rn.f32 	%f994, %f992, %f976, %f970;
	fma.rn.f32 	%f995, %f992, %f978, %f971;
	fma.rn.f32 	%f996, %f992, %f980, %f972;
	ld.shared.f32 	%f997, [%r126+9728];
	ld.shared.f32 	%f998, [%r130+9728];
	fma.rn.f32 	%f999, %f997, %f998, %f975;
	ld.shared.f32 	%f1000, [%r130+9732];
	fma.rn.f32 	%f1001, %f997, %f1000, %f977;
	ld.shared.f32 	%f1002, [%r130+9856];
	fma.rn.f32 	%f1003, %f997, %f1002, %f979;
	ld.shared.f32 	%f1004, [%r130+9860];
	fma.rn.f32 	%f1005, %f997, %f1004, %f981;
	ld.shared.f32 	%f1006, [%r126+9732];
	fma.rn.f32 	%f1007, %f1006, %f998, %f983;
	fma.rn.f32 	%f1008, %f1006, %f1000, %f984;
	fma.rn.f32 	%f1009, %f1006, %f1002, %f985;
	fma.rn.f32 	%f1010, %f1006, %f1004, %f986;
	ld.shared.f32 	%f1011, [%r126+9856];
	fma.rn.f32 	%f1012, %f1011, %f998, %f988;
	fma.rn.f32 	%f1013, %f1011, %f1000, %f989;
	fma.rn.f32 	%f1014, %f1011, %f1002, %f990;
	fma.rn.f32 	%f1015, %f1011, %f1004, %f991;
	ld.shared.f32 	%f1016, [%r126+9860];
	fma.rn.f32 	%f1017, %f1016, %f998, %f993;
	fma.rn.f32 	%f1018, %f1016, %f1000, %f994;
	fma.rn.f32 	%f1019, %f1016, %f1002, %f995;
	fma.rn.f32 	%f1020, %f1016, %f1004, %f996;
	ld.shared.f32 	%f1021, [%r126+9984];
	ld.shared.f32 	%f1022, [%r130+9984];
	fma.rn.f32 	%f1023, %f1021, %f1022, %f999;
	ld.shared.f32 	%f1024, [%r130+9988];
	fma.rn.f32 	%f1025, %f1021, %f1024, %f1001;
	ld.shared.f32 	%f1026, [%r130+10112];
	fma.rn.f32 	%f1027, %f1021, %f1026, %f1003;
	ld.shared.f32 	%f1028, [%r130+10116];
	fma.rn.f32 	%f1029, %f1021, %f1028, %f1005;
	ld.shared.f32 	%f1030, [%r126+9988];
	fma.rn.f32 	%f1031, %f1030, %f1022, %f1007;
	fma.rn.f32 	%f1032, %f1030, %f1024, %f1008;
	fma.rn.f32 	%f1033, %f1030, %f1026, %f1009;
	fma.rn.f32 	%f1034, %f1030, %f1028, %f1010;
	ld.shared.f32 	%f1035, [%r126+10112];
	fma.rn.f32 	%f1036, %f1035, %f1022, %f1012;
	fma.rn.f32 	%f1037, %f1035, %f1024, %f1013;
	fma.rn.f32 	%f1038, %f1035, %f1026, %f1014;
	fma.rn.f32 	%f1039, %f1035, %f1028, %f1015;
	ld.shared.f32 	%f1040, [%r126+10116];
	fma.rn.f32 	%f1041, %f1040, %f1022, %f1017;
	fma.rn.f32 	%f1042, %f1040, %f1024, %f1018;
	fma.rn.f32 	%f1043, %f1040, %f1026, %f1019;
	fma.rn.f32 	%f1044, %f1040, %f1028, %f1020;
	ld.shared.f32 	%f1045, [%r126+10240];
	ld.shared.f32 	%f1046, [%r130+10240];
	fma.rn.f32 	%f1047, %f1045, %f1046, %f1023;
	ld.shared.f32 	%f1048, [%r130+10244];
	fma.rn.f32 	%f1049, %f1045, %f1048, %f1025;
	ld.shared.f32 	%f1050, [%r130+10368];
	fma.rn.f32 	%f1051, %f1045, %f1050, %f1027;
	ld.shared.f32 	%f1052, [%r130+10372];
	fma.rn.f32 	%f1053, %f1045, %f1052, %f1029;
	ld.shared.f32 	%f1054, [%r126+10244];
	fma.rn.f32 	%f1055, %f1054, %f1046, %f1031;
	fma.rn.f32 	%f1056, %f1054, %f1048, %f1032;
	fma.rn.f32 	%f1057, %f1054, %f1050, %f1033;
	fma.rn.f32 	%f1058, %f1054, %f1052, %f1034;
	ld.shared.f32 	%f1059, [%r126+10368];
	fma.rn.f32 	%f1060, %f1059, %f1046, %f1036;
	fma.rn.f32 	%f1061, %f1059, %f1048, %f1037;
	fma.rn.f32 	%f1062, %f1059, %f1050, %f1038;
	fma.rn.f32 	%f1063, %f1059, %f1052, %f1039;
	ld.shared.f32 	%f1064, [%r126+10372];
	fma.rn.f32 	%f1065, %f1064, %f1046, %f1041;
	fma.rn.f32 	%f1066, %f1064, %f1048, %f1042;
	fma.rn.f32 	%f1067, %f1064, %f1050, %f1043;
	fma.rn.f32 	%f1068, %f1064, %f1052, %f1044;
	ld.shared.f32 	%f1069, [%r126+10496];
	ld.shared.f32 	%f1070, [%r130+10496];
	fma.rn.f32 	%f1071, %f1069, %f1070, %f1047;
	ld.shared.f32 	%f1072, [%r130+10500];
	fma.rn.f32 	%f1073, %f1069, %f1072, %f1049;
	ld.shared.f32 	%f1074, [%r130+10624];
	fma.rn.f32 	%f1075, %f1069, %f1074, %f1051;
	ld.shared.f32 	%f1076, [%r130+10628];
	fma.rn.f32 	%f1077, %f1069, %f1076, %f1053;
	ld.shared.f32 	%f1078, [%r126+10500];
	fma.rn.f32 	%f1079, %f1078, %f1070, %f1055;
	fma.rn.f32 	%f1080, %f1078, %f1072, %f1056;
	fma.rn.f32 	%f1081, %f1078, %f1074, %f1057;
	fma.rn.f32 	%f1082, %f1078, %f1076, %f1058;
	ld.shared.f32 	%f1083, [%r126+10624];
	fma.rn.f32 	%f1084, %f1083, %f1070, %f1060;
	fma.rn.f32 	%f1085, %f1083, %f1072, %f1061;
	fma.rn.f32 	%f1086, %f1083, %f1074, %f1062;
	fma.rn.f32 	%f1087, %f1083, %f1076, %f1063;
	ld.shared.f32 	%f1088, [%r126+10628];
	fma.rn.f32 	%f1089, %f1088, %f1070, %f1065;
	fma.rn.f32 	%f1090, %f1088, %f1072, %f1066;
	fma.rn.f32 	%f1091, %f1088, %f1074, %f1067;
	fma.rn.f32 	%f1092, %f1088, %f1076, %f1068;
	ld.shared.f32 	%f1093, [%r126+10752];
	ld.shared.f32 	%f1094, [%r130+10752];
	fma.rn.f32 	%f1095, %f1093, %f1094, %f1071;
	ld.shared.f32 	%f1096, [%r130+10756];
	fma.rn.f32 	%f1097, %f1093, %f1096, %f1073;
	ld.shared.f32 	%f1098, [%r130+10880];
	fma.rn.f32 	%f1099, %f1093, %f1098, %f1075;
	ld.shared.f32 	%f1100, [%r130+10884];
	fma.rn.f32 	%f1101, %f1093, %f1100, %f1077;
	ld.shared.f32 	%f1102, [%r126+10756];
	fma.rn.f32 	%f1103, %f1102, %f1094, %f1079;
	fma.rn.f32 	%f1104, %f1102, %f1096, %f1080;
	fma.rn.f32 	%f1105, %f1102, %f1098, %f1081;
	fma.rn.f32 	%f1106, %f1102, %f1100, %f1082;
	ld.shared.f32 	%f1107, [%r126+10880];
	fma.rn.f32 	%f1108, %f1107, %f1094, %f1084;
	fma.rn.f32 	%f1109, %f1107, %f1096, %f1085;
	fma.rn.f32 	%f1110, %f1107, %f1098, %f1086;
	fma.rn.f32 	%f1111, %f1107, %f1100, %f1087;
	ld.shared.f32 	%f1112, [%r126+10884];
	fma.rn.f32 	%f1113, %f1112, %f1094, %f1089;
	fma.rn.f32 	%f1114, %f1112, %f1096, %f1090;
	fma.rn.f32 	%f1115, %f1112, %f1098, %f1091;
	fma.rn.f32 	%f1116, %f1112, %f1100, %f1092;
	ld.shared.f32 	%f1117, [%r126+11008];
	ld.shared.f32 	%f1118, [%r130+11008];
	fma.rn.f32 	%f1119, %f1117, %f1118, %f1095;
	ld.shared.f32 	%f1120, [%r130+11012];
	fma.rn.f32 	%f1121, %f1117, %f1120, %f1097;
	ld.shared.f32 	%f1122, [%r130+11136];
	fma.rn.f32 	%f1123, %f1117, %f1122, %f1099;
	ld.shared.f32 	%f1124, [%r130+11140];
	fma.rn.f32 	%f1125, %f1117, %f1124, %f1101;
	ld.shared.f32 	%f1126, [%r126+11012];
	fma.rn.f32 	%f1127, %f1126, %f1118, %f1103;
	fma.rn.f32 	%f1128, %f1126, %f1120, %f1104;
	fma.rn.f32 	%f1129, %f1126, %f1122, %f1105;
	fma.rn.f32 	%f1130, %f1126, %f1124, %f1106;
	ld.shared.f32 	%f1131, [%r126+11136];
	fma.rn.f32 	%f1132, %f1131, %f1118, %f1108;
	fma.rn.f32 	%f1133, %f1131, %f1120, %f1109;
	fma.rn.f32 	%f1134, %f1131, %f1122, %f1110;
	fma.rn.f32 	%f1135, %f1131, %f1124, %f1111;
	ld.shared.f32 	%f1136, [%r126+11140];
	fma.rn.f32 	%f1137, %f1136, %f1118, %f1113;
	fma.rn.f32 	%f1138, %f1136, %f1120, %f1114;
	fma.rn.f32 	%f1139, %f1136, %f1122, %f1115;
	fma.rn.f32 	%f1140, %f1136, %f1124, %f1116;
	ld.shared.f32 	%f1141, [%r126+11264];
	ld.shared.f32 	%f1142, [%r130+11264];
	fma.rn.f32 	%f1143, %f1141, %f1142, %f1119;
	ld.shared.f32 	%f1144, [%r130+11268];
	fma.rn.f32 	%f1145, %f1141, %f1144, %f1121;
	ld.shared.f32 	%f1146, [%r130+11392];
	fma.rn.f32 	%f1147, %f1141, %f1146, %f1123;
	ld.shared.f32 	%f1148, [%r130+11396];
	fma.rn.f32 	%f1149, %f1141, %f1148, %f1125;
	ld.shared.f32 	%f1150, [%r126+11268];
	fma.rn.f32 	%f1151, %f1150, %f1142, %f1127;
	fma.rn.f32 	%f1152, %f1150, %f1144, %f1128;
	fma.rn.f32 	%f1153, %f1150, %f1146, %f1129;
	fma.rn.f32 	%f1154, %f1150, %f1148, %f1130;
	ld.shared.f32 	%f1155, [%r126+11392];
	fma.rn.f32 	%f1156, %f1155, %f1142, %f1132;
	fma.rn.f32 	%f1157, %f1155, %f1144, %f1133;
	fma.rn.f32 	%f1158, %f1155, %f1146, %f1134;
	fma.rn.f32 	%f1159, %f1155, %f1148, %f1135;
	ld.shared.f32 	%f1160, [%r126+11396];
	fma.rn.f32 	%f1161, %f1160, %f1142, %f1137;
	fma.rn.f32 	%f1162, %f1160, %f1144, %f1138;
	fma.rn.f32 	%f1163, %f1160, %f1146, %f1139;
	fma.rn.f32 	%f1164, %f1160, %f1148, %f1140;
	ld.shared.f32 	%f1165, [%r126+11520];
	ld.shared.f32 	%f1166, [%r130+11520];
	fma.rn.f32 	%f1167, %f1165, %f1166, %f1143;
	ld.shared.f32 	%f1168, [%r130+11524];
	fma.rn.f32 	%f1169, %f1165, %f1168, %f1145;
	ld.shared.f32 	%f1170, [%r130+11648];
	fma.rn.f32 	%f1171, %f1165, %f1170, %f1147;
	ld.shared.f32 	%f1172, [%r130+11652];
	fma.rn.f32 	%f1173, %f1165, %f1172, %f1149;
	ld.shared.f32 	%f1174, [%r126+11524];
	fma.rn.f32 	%f1175, %f1174, %f1166, %f1151;
	fma.rn.f32 	%f1176, %f1174, %f1168, %f1152;
	fma.rn.f32 	%f1177, %f1174, %f1170, %f1153;
	fma.rn.f32 	%f1178, %f1174, %f1172, %f1154;
	ld.shared.f32 	%f1179, [%r126+11648];
	fma.rn.f32 	%f1180, %f1179, %f1166, %f1156;
	fma.rn.f32 	%f1181, %f1179, %f1168, %f1157;
	fma.rn.f32 	%f1182, %f1179, %f1170, %f1158;
	fma.rn.f32 	%f1183, %f1179, %f1172, %f1159;
	ld.shared.f32 	%f1184, [%r126+11652];
	fma.rn.f32 	%f1185, %f1184, %f1166, %f1161;
	fma.rn.f32 	%f1186, %f1184, %f1168, %f1162;
	fma.rn.f32 	%f1187, %f1184, %f1170, %f1163;
	fma.rn.f32 	%f1188, %f1184, %f1172, %f1164;
	ld.shared.f32 	%f1189, [%r126+11776];
	ld.shared.f32 	%f1190, [%r130+11776];
	fma.rn.f32 	%f1191, %f1189, %f1190, %f1167;
	ld.shared.f32 	%f1192, [%r130+11780];
	fma.rn.f32 	%f1193, %f1189, %f1192, %f1169;
	ld.shared.f32 	%f1194, [%r130+11904];
	fma.rn.f32 	%f1195, %f1189, %f1194, %f1171;
	ld.shared.f32 	%f1196, [%r130+11908];
	fma.rn.f32 	%f1197, %f1189, %f1196, %f1173;
	ld.shared.f32 	%f1198, [%r126+11780];
	fma.rn.f32 	%f1199, %f1198, %f1190, %f1175;
	fma.rn.f32 	%f1200, %f1198, %f1192, %f1176;
	fma.rn.f32 	%f1201, %f1198, %f1194, %f1177;
	fma.rn.f32 	%f1202, %f1198, %f1196, %f1178;
	ld.shared.f32 	%f1203, [%r126+11904];
	fma.rn.f32 	%f1204, %f1203, %f1190, %f1180;
	fma.rn.f32 	%f1205, %f1203, %f1192, %f1181;
	fma.rn.f32 	%f1206, %f1203, %f1194, %f1182;
	fma.rn.f32 	%f1207, %f1203, %f1196, %f1183;
	ld.shared.f32 	%f1208, [%r126+11908];
	fma.rn.f32 	%f1209, %f1208, %f1190, %f1185;
	fma.rn.f32 	%f1210, %f1208, %f1192, %f1186;
	fma.rn.f32 	%f1211, %f1208, %f1194, %f1187;
	fma.rn.f32 	%f1212, %f1208, %f1196, %f1188;
	ld.shared.f32 	%f1213, [%r126+12032];
	ld.shared.f32 	%f1214, [%r130+12032];
	fma.rn.f32 	%f1215, %f1213, %f1214, %f1191;
	ld.shared.f32 	%f1216, [%r130+12036];
	fma.rn.f32 	%f1217, %f1213, %f1216, %f1193;
	ld.shared.f32 	%f1218, [%r130+12160];
	fma.rn.f32 	%f1219, %f1213, %f1218, %f1195;
	ld.shared.f32 	%f1220, [%r130+12164];
	fma.rn.f32 	%f1221, %f1213, %f1220, %f1197;
	ld.shared.f32 	%f1222, [%r126+12036];
	fma.rn.f32 	%f1223, %f1222, %f1214, %f1199;
	fma.rn.f32 	%f1224, %f1222, %f1216, %f1200;
	fma.rn.f32 	%f1225, %f1222, %f1218, %f1201;
	fma.rn.f32 	%f1226, %f1222, %f1220, %f1202;
	ld.shared.f32 	%f1227, [%r126+12160];
	fma.rn.f32 	%f1228, %f1227, %f1214, %f1204;
	fma.rn.f32 	%f1229, %f1227, %f1216, %f1205;
	fma.rn.f32 	%f1230, %f1227, %f1218, %f1206;
	fma.rn.f32 	%f1231, %f1227, %f1220, %f1207;
	ld.shared.f32 	%f1232, [%r126+12164];
	fma.rn.f32 	%f1233, %f1232, %f1214, %f1209;
	fma.rn.f32 	%f1234, %f1232, %f1216, %f1210;
	fma.rn.f32 	%f1235, %f1232, %f1218, %f1211;
	fma.rn.f32 	%f1236, %f1232, %f1220, %f1212;
	ld.shared.f32 	%f1237, [%r126+12288];
	ld.shared.f32 	%f1238, [%r130+12288];
	fma.rn.f32 	%f1239, %f1237, %f1238, %f1215;
	ld.shared.f32 	%f1240, [%r130+12292];
	fma.rn.f32 	%f1241, %f1237, %f1240, %f1217;
	ld.shared.f32 	%f1242, [%r130+12416];
	fma.rn.f32 	%f1243, %f1237, %f1242, %f1219;
	ld.shared.f32 	%f1244, [%r130+12420];
	fma.rn.f32 	%f1245, %f1237, %f1244, %f1221;
	ld.shared.f32 	%f1246, [%r126+12292];
	fma.rn.f32 	%f1247, %f1246, %f1238, %f1223;
	fma.rn.f32 	%f1248, %f1246, %f1240, %f1224;
	fma.rn.f32 	%f1249, %f1246, %f1242, %f1225;
	fma.rn.f32 	%f1250, %f1246, %f1244, %f1226;
	ld.shared.f32 	%f1251, [%r126+12416];
	fma.rn.f32 	%f1252, %f1251, %f1238, %f1228;
	fma.rn.f32 	%f1253, %f1251, %f1240, %f1229;
	fma.rn.f32 	%f1254, %f1251, %f1242, %f1230;
	fma.rn.f32 	%f1255, %f1251, %f1244, %f1231;
	ld.shared.f32 	%f1256, [%r126+12420];
	fma.rn.f32 	%f1257, %f1256, %f1238, %f1233;
	fma.rn.f32 	%f1258, %f1256, %f1240, %f1234;
	fma.rn.f32 	%f1259, %f1256, %f1242, %f1235;
	fma.rn.f32 	%f1260, %f1256, %f1244, %f1236;
	ld.shared.f32 	%f1261, [%r126+12544];
	ld.shared.f32 	%f1262, [%r130+12544];
	fma.rn.f32 	%f1263, %f1261, %f1262, %f1239;
	ld.shared.f32 	%f1264, [%r130+12548];
	fma.rn.f32 	%f1265, %f1261, %f1264, %f1241;
	ld.shared.f32 	%f1266, [%r130+12672];
	fma.rn.f32 	%f1267, %f1261, %f1266, %f1243;
	ld.shared.f32 	%f1268, [%r130+12676];
	fma.rn.f32 	%f1269, %f1261, %f1268, %f1245;
	ld.shared.f32 	%f1270, [%r126+12548];
	fma.rn.f32 	%f1271, %f1270, %f1262, %f1247;
	fma.rn.f32 	%f1272, %f1270, %f1264, %f1248;
	fma.rn.f32 	%f1273, %f1270, %f1266, %f1249;
	fma.rn.f32 	%f1274, %f1270, %f1268, %f1250;
	ld.shared.f32 	%f1275, [%r126+12672];
	fma.rn.f32 	%f1276, %f1275, %f1262, %f1252;
	fma.rn.f32 	%f1277, %f1275, %f1264, %f1253;
	fma.rn.f32 	%f1278, %f1275, %f1266, %f1254;
	fma.rn.f32 	%f1279, %f1275, %f1268, %f1255;
	ld.shared.f32 	%f1280, [%r126+12676];
	fma.rn.f32 	%f1281, %f1280, %f1262, %f1257;
	fma.rn.f32 	%f1282, %f1280, %f1264, %f1258;
	fma.rn.f32 	%f1283, %f1280, %f1266, %f1259;
	fma.rn.f32 	%f1284, %f1280, %f1268, %f1260;
	ld.shared.f32 	%f1285, [%r126+12800];
	ld.shared.f32 	%f1286, [%r130+12800];
	fma.rn.f32 	%f1287, %f1285, %f1286, %f1263;
	ld.shared.f32 	%f1288, [%r130+12804];
	fma.rn.f32 	%f1289, %f1285, %f1288, %f1265;
	ld.shared.f32 	%f1290, [%r130+12928];
	fma.rn.f32 	%f1291, %f1285, %f1290, %f1267;
	ld.shared.f32 	%f1292, [%r130+12932];
	fma.rn.f32 	%f1293, %f1285, %f1292, %f1269;
	ld.shared.f32 	%f1294, [%r126+12804];
	fma.rn.f32 	%f1295, %f1294, %f1286, %f1271;
	fma.rn.f32 	%f1296, %f1294, %f1288, %f1272;
	fma.rn.f32 	%f1297, %f1294, %f1290, %f1273;
	fma.rn.f32 	%f1298, %f1294, %f1292, %f1274;
	ld.shared.f32 	%f1299, [%r126+12928];
	fma.rn.f32 	%f1300, %f1299, %f1286, %f1276;
	fma.rn.f32 	%f1301, %f1299, %f1288, %f1277;
	fma.rn.f32 	%f1302, %f1299, %f1290, %f1278;
	fma.rn.f32 	%f1303, %f1299, %f1292, %f1279;
	ld.shared.f32 	%f1304, [%r126+12932];
	fma.rn.f32 	%f1305, %f1304, %f1286, %f1281;
	fma.rn.f32 	%f1306, %f1304, %f1288, %f1282;
	fma.rn.f32 	%f1307, %f1304, %f1290, %f1283;
	fma.rn.f32 	%f1308, %f1304, %f1292, %f1284;
	ld.shared.f32 	%f1309, [%r126+13056];
	ld.shared.f32 	%f1310, [%r130+13056];
	fma.rn.f32 	%f1311, %f1309, %f1310, %f1287;
	ld.shared.f32 	%f1312, [%r130+13060];
	fma.rn.f32 	%f1313, %f1309, %f1312, %f1289;
	ld.shared.f32 	%f1314, [%r130+13184];
	fma.rn.f32 	%f1315, %f1309, %f1314, %f1291;
	ld.shared.f32 	%f1316, [%r130+13188];
	fma.rn.f32 	%f1317, %f1309, %f1316, %f1293;
	ld.shared.f32 	%f1318, [%r126+13060];
	fma.rn.f32 	%f1319, %f1318, %f1310, %f1295;
	fma.rn.f32 	%f1320, %f1318, %f1312, %f1296;
	fma.rn.f32 	%f1321, %f1318, %f1314, %f1297;
	fma.rn.f32 	%f1322, %f1318, %f1316, %f1298;
	ld.shared.f32 	%f1323, [%r126+13184];
	fma.rn.f32 	%f1324, %f1323, %f1310, %f1300;
	fma.rn.f32 	%f1325, %f1323, %f1312, %f1301;
	fma.rn.f32 	%f1326, %f1323, %f1314, %f1302;
	fma.rn.f32 	%f1327, %f1323, %f1316, %f1303;
	ld.shared.f32 	%f1328, [%r126+13188];
	fma.rn.f32 	%f1329, %f1328, %f1310, %f1305;
	fma.rn.f32 	%f1330, %f1328, %f1312, %f1306;
	fma.rn.f32 	%f1331, %f1328, %f1314, %f1307;
	fma.rn.f32 	%f1332, %f1328, %f1316, %f1308;
	ld.shared.f32 	%f1333, [%r126+13312];
	ld.shared.f32 	%f1334, [%r130+13312];
	fma.rn.f32 	%f1335, %f1333, %f1334, %f1311;
	ld.shared.f32 	%f1336, [%r130+13316];
	fma.rn.f32 	%f1337, %f1333, %f1336, %f1313;
	ld.shared.f32 	%f1338, [%r130+13440];
	fma.rn.f32 	%f1339, %f1333, %f1338, %f1315;
	ld.shared.f32 	%f1340, [%r130+13444];
	fma.rn.f32 	%f1341, %f1333, %f1340, %f1317;
	ld.shared.f32 	%f1342, [%r126+13316];
	fma.rn.f32 	%f1343, %f1342, %f1334, %f1319;
	fma.rn.f32 	%f1344, %f1342, %f1336, %f1320;
	fma.rn.f32 	%f1345, %f1342, %f1338, %f1321;
	fma.rn.f32 	%f1346, %f1342, %f1340, %f1322;
	ld.shared.f32 	%f1347, [%r126+13440];
	fma.rn.f32 	%f1348, %f1347, %f1334, %f1324;
	fma.rn.f32 	%f1349, %f1347, %f1336, %f1325;
	fma.rn.f32 	%f1350, %f1347, %f1338, %f1326;
	fma.rn.f32 	%f1351, %f1347, %f1340, %f1327;
	ld.shared.f32 	%f1352, [%r126+13444];
	fma.rn.f32 	%f1353, %f1352, %f1334, %f1329;
	fma.rn.f32 	%f1354, %f1352, %f1336, %f1330;
	fma.rn.f32 	%f1355, %f1352, %f1338, %f1331;
	fma.rn.f32 	%f1356, %f1352, %f1340, %f1332;
	ld.shared.f32 	%f1357, [%r126+13568];
	ld.shared.f32 	%f1358, [%r130+13568];
	fma.rn.f32 	%f1359, %f1357, %f1358, %f1335;
	ld.shared.f32 	%f1360, [%r130+13572];
	fma.rn.f32 	%f1361, %f1357, %f1360, %f1337;
	ld.shared.f32 	%f1362, [%r130+13696];
	fma.rn.f32 	%f1363, %f1357, %f1362, %f1339;
	ld.shared.f32 	%f1364, [%r130+13700];
	fma.rn.f32 	%f1365, %f1357, %f1364, %f1341;
	ld.shared.f32 	%f1366, [%r126+13572];
	fma.rn.f32 	%f1367, %f1366, %f1358, %f1343;
	fma.rn.f32 	%f1368, %f1366, %f1360, %f1344;
	fma.rn.f32 	%f1369, %f1366, %f1362, %f1345;
	fma.rn.f32 	%f1370, %f1366, %f1364, %f1346;
	ld.shared.f32 	%f1371, [%r126+13696];
	fma.rn.f32 	%f1372, %f1371, %f1358, %f1348;
	fma.rn.f32 	%f1373, %f1371, %f1360, %f1349;
	fma.rn.f32 	%f1374, %f1371, %f1362, %f1350;
	fma.rn.f32 	%f1375, %f1371, %f1364, %f1351;
	ld.shared.f32 	%f1376, [%r126+13700];
	fma.rn.f32 	%f1377, %f1376, %f1358, %f1353;
	fma.rn.f32 	%f1378, %f1376, %f1360, %f1354;
	fma.rn.f32 	%f1379, %f1376, %f1362, %f1355;
	fma.rn.f32 	%f1380, %f1376, %f1364, %f1356;
	ld.shared.f32 	%f1381, [%r126+13824];
	ld.shared.f32 	%f1382, [%r130+13824];
	fma.rn.f32 	%f1383, %f1381, %f1382, %f1359;
	ld.shared.f32 	%f1384, [%r130+13828];
	fma.rn.f32 	%f1385, %f1381, %f1384, %f1361;
	ld.shared.f32 	%f1386, [%r130+13952];
	fma.rn.f32 	%f1387, %f1381, %f1386, %f1363;
	ld.shared.f32 	%f1388, [%r130+13956];
	fma.rn.f32 	%f1389, %f1381, %f1388, %f1365;
	ld.shared.f32 	%f1390, [%r126+13828];
	fma.rn.f32 	%f1391, %f1390, %f1382, %f1367;
	fma.rn.f32 	%f1392, %f1390, %f1384, %f1368;
	fma.rn.f32 	%f1393, %f1390, %f1386, %f1369;
	fma.rn.f32 	%f1394, %f1390, %f1388, %f1370;
	ld.shared.f32 	%f1395, [%r126+13952];
	fma.rn.f32 	%f1396, %f1395, %f1382, %f1372;
	fma.rn.f32 	%f1397, %f1395, %f1384, %f1373;
	fma.rn.f32 	%f1398, %f1395, %f1386, %f1374;
	fma.rn.f32 	%f1399, %f1395, %f1388, %f1375;
	ld.shared.f32 	%f1400, [%r126+13956];
	fma.rn.f32 	%f1401, %f1400, %f1382, %f1377;
	fma.rn.f32 	%f1402, %f1400, %f1384, %f1378;
	fma.rn.f32 	%f1403, %f1400, %f1386, %f1379;
	fma.rn.f32 	%f1404, %f1400, %f1388, %f1380;
	ld.shared.f32 	%f1405, [%r126+14080];
	ld.shared.f32 	%f1406, [%r130+14080];
	fma.rn.f32 	%f1407, %f1405, %f1406, %f1383;
	ld.shared.f32 	%f1408, [%r130+14084];
	fma.rn.f32 	%f1409, %f1405, %f1408, %f1385;
	ld.shared.f32 	%f1410, [%r130+14208];
	fma.rn.f32 	%f1411, %f1405, %f1410, %f1387;
	ld.shared.f32 	%f1412, [%r130+14212];
	fma.rn.f32 	%f1413, %f1405, %f1412, %f1389;
	ld.shared.f32 	%f1414, [%r126+14084];
	fma.rn.f32 	%f1415, %f1414, %f1406, %f1391;
	fma.rn.f32 	%f1416, %f1414, %f1408, %f1392;
	fma.rn.f32 	%f1417, %f1414, %f1410, %f1393;
	fma.rn.f32 	%f1418, %f1414, %f1412, %f1394;
	ld.shared.f32 	%f1419, [%r126+14208];
	fma.rn.f32 	%f1420, %f1419, %f1406, %f1396;
	fma.rn.f32 	%f1421, %f1419, %f1408, %f1397;
	fma.rn.f32 	%f1422, %f1419, %f1410, %f1398;
	fma.rn.f32 	%f1423, %f1419, %f1412, %f1399;
	ld.shared.f32 	%f1424, [%r126+14212];
	fma.rn.f32 	%f1425, %f1424, %f1406, %f1401;
	fma.rn.f32 	%f1426, %f1424, %f1408, %f1402;
	fma.rn.f32 	%f1427, %f1424, %f1410, %f1403;
	fma.rn.f32 	%f1428, %f1424, %f1412, %f1404;
	ld.shared.f32 	%f1429, [%r126+14336];
	ld.shared.f32 	%f1430, [%r130+14336];
	fma.rn.f32 	%f1431, %f1429, %f1430, %f1407;
	ld.shared.f32 	%f1432, [%r130+14340];
	fma.rn.f32 	%f1433, %f1429, %f1432, %f1409;
	ld.shared.f32 	%f1434, [%r130+14464];
	fma.rn.f32 	%f1435, %f1429, %f1434, %f1411;
	ld.shared.f32 	%f1436, [%r130+14468];
	fma.rn.f32 	%f1437, %f1429, %f1436, %f1413;
	ld.shared.f32 	%f1438, [%r126+14340];
	fma.rn.f32 	%f1439, %f1438, %f1430, %f1415;
	fma.rn.f32 	%f1440, %f1438, %f1432, %f1416;
	fma.rn.f32 	%f1441, %f1438, %f1434, %f1417;
	fma.rn.f32 	%f1442, %f1438, %f1436, %f1418;
	ld.shared.f32 	%f1443, [%r126+14464];
	fma.rn.f32 	%f1444, %f1443, %f1430, %f1420;
	fma.rn.f32 	%f1445, %f1443, %f1432, %f1421;
	fma.rn.f32 	%f1446, %f1443, %f1434, %f1422;
	fma.rn.f32 	%f1447, %f1443, %f1436, %f1423;
	ld.shared.f32 	%f1448, [%r126+14468];
	fma.rn.f32 	%f1449, %f1448, %f1430, %f1425;
	fma.rn.f32 	%f1450, %f1448, %f1432, %f1426;
	fma.rn.f32 	%f1451, %f1448, %f1434, %f1427;
	fma.rn.f32 	%f1452, %f1448, %f1436, %f1428;
	ld.shared.f32 	%f1453, [%r126+14592];
	ld.shared.f32 	%f1454, [%r130+14592];
	fma.rn.f32 	%f1455, %f1453, %f1454, %f1431;
	ld.shared.f32 	%f1456, [%r130+14596];
	fma.rn.f32 	%f1457, %f1453, %f1456, %f1433;
	ld.shared.f32 	%f1458, [%r130+14720];
	fma.rn.f32 	%f1459, %f1453, %f1458, %f1435;
	ld.shared.f32 	%f1460, [%r130+14724];
	fma.rn.f32 	%f1461, %f1453, %f1460, %f1437;
	ld.shared.f32 	%f1462, [%r126+14596];
	fma.rn.f32 	%f1463, %f1462, %f1454, %f1439;
	fma.rn.f32 	%f1464, %f1462, %f1456, %f1440;
	fma.rn.f32 	%f1465, %f1462, %f1458, %f1441;
	fma.rn.f32 	%f1466, %f1462, %f1460, %f1442;
	ld.shared.f32 	%f1467, [%r126+14720];
	fma.rn.f32 	%f1468, %f1467, %f1454, %f1444;
	fma.rn.f32 	%f1469, %f1467, %f1456, %f1445;
	fma.rn.f32 	%f1470, %f1467, %f1458, %f1446;
	fma.rn.f32 	%f1471, %f1467, %f1460, %f1447;
	ld.shared.f32 	%f1472, [%r126+14724];
	fma.rn.f32 	%f1473, %f1472, %f1454, %f1449;
	fma.rn.f32 	%f1474, %f1472, %f1456, %f1450;
	fma.rn.f32 	%f1475, %f1472, %f1458, %f1451;
	fma.rn.f32 	%f1476, %f1472, %f1460, %f1452;
	ld.shared.f32 	%f1477, [%r126+14848];
	ld.shared.f32 	%f1478, [%r130+14848];
	fma.rn.f32 	%f1479, %f1477, %f1478, %f1455;
	ld.shared.f32 	%f1480, [%r130+14852];
	fma.rn.f32 	%f1481, %f1477, %f1480, %f1457;
	ld.shared.f32 	%f1482, [%r130+14976];
	fma.rn.f32 	%f1483, %f1477, %f1482, %f1459;
	ld.shared.f32 	%f1484, [%r130+14980];
	fma.rn.f32 	%f1485, %f1477, %f1484, %f1461;
	ld.shared.f32 	%f1486, [%r126+14852];
	fma.rn.f32 	%f1487, %f1486, %f1478, %f1463;
	fma.rn.f32 	%f1488, %f1486, %f1480, %f1464;
	fma.rn.f32 	%f1489, %f1486, %f1482, %f1465;
	fma.rn.f32 	%f1490, %f1486, %f1484, %f1466;
	ld.shared.f32 	%f1491, [%r126+14976];
	fma.rn.f32 	%f1492, %f1491, %f1478, %f1468;
	fma.rn.f32 	%f1493, %f1491, %f1480, %f1469;
	fma.rn.f32 	%f1494, %f1491, %f1482, %f1470;
	fma.rn.f32 	%f1495, %f1491, %f1484, %f1471;
	ld.shared.f32 	%f1496, [%r126+14980];
	fma.rn.f32 	%f1497, %f1496, %f1478, %f1473;
	fma.rn.f32 	%f1498, %f1496, %f1480, %f1474;
	fma.rn.f32 	%f1499, %f1496, %f1482, %f1475;
	fma.rn.f32 	%f1500, %f1496, %f1484, %f1476;
	ld.shared.f32 	%f1501, [%r126+15104];
	ld.shared.f32 	%f1502, [%r130+15104];
	fma.rn.f32 	%f1503, %f1501, %f1502, %f1479;
	ld.shared.f32 	%f1504, [%r130+15108];
	fma.rn.f32 	%f1505, %f1501, %f1504, %f1481;
	ld.shared.f32 	%f1506, [%r130+15232];
	fma.rn.f32 	%f1507, %f1501, %f1506, %f1483;
	ld.shared.f32 	%f1508, [%r130+15236];
	fma.rn.f32 	%f1509, %f1501, %f1508, %f1485;
	ld.shared.f32 	%f1510, [%r126+15108];
	fma.rn.f32 	%f1511, %f1510, %f1502, %f1487;
	fma.rn.f32 	%f1512, %f1510, %f1504, %f1488;
	fma.rn.f32 	%f1513, %f1510, %f1506, %f1489;
	fma.rn.f32 	%f1514, %f1510, %f1508, %f1490;
	ld.shared.f32 	%f1515, [%r126+15232];
	fma.rn.f32 	%f1516, %f1515, %f1502, %f1492;
	fma.rn.f32 	%f1517, %f1515, %f1504, %f1493;
	fma.rn.f32 	%f1518, %f1515, %f1506, %f1494;
	fma.rn.f32 	%f1519, %f1515, %f1508, %f1495;
	ld.shared.f32 	%f1520, [%r126+15236];
	fma.rn.f32 	%f1521, %f1520, %f1502, %f1497;
	fma.rn.f32 	%f1522, %f1520, %f1504, %f1498;
	fma.rn.f32 	%f1523, %f1520, %f1506, %f1499;
	fma.rn.f32 	%f1524, %f1520, %f1508, %f1500;
	ld.shared.f32 	%f1525, [%r126+15360];
	ld.shared.f32 	%f1526, [%r130+15360];
	fma.rn.f32 	%f1527, %f1525, %f1526, %f1503;
	ld.shared.f32 	%f1528, [%r130+15364];
	fma.rn.f32 	%f1529, %f1525, %f1528, %f1505;
	ld.shared.f32 	%f1530, [%r130+15488];
	fma.rn.f32 	%f1531, %f1525, %f1530, %f1507;
	ld.shared.f32 	%f1532, [%r130+15492];
	fma.rn.f32 	%f1533, %f1525, %f1532, %f1509;
	ld.shared.f32 	%f1534, [%r126+15364];
	fma.rn.f32 	%f1535, %f1534, %f1526, %f1511;
	fma.rn.f32 	%f1536, %f1534, %f1528, %f1512;
	fma.rn.f32 	%f1537, %f1534, %f1530, %f1513;
	fma.rn.f32 	%f1538, %f1534, %f1532, %f1514;
	ld.shared.f32 	%f1539, [%r126+15488];
	fma.rn.f32 	%f1540, %f1539, %f1526, %f1516;
	fma.rn.f32 	%f1541, %f1539, %f1528, %f1517;
	fma.rn.f32 	%f1542, %f1539, %f1530, %f1518;
	fma.rn.f32 	%f1543, %f1539, %f1532, %f1519;
	ld.shared.f32 	%f1544, [%r126+15492];
	fma.rn.f32 	%f1545, %f1544, %f1526, %f1521;
	fma.rn.f32 	%f1546, %f1544, %f1528, %f1522;
	fma.rn.f32 	%f1547, %f1544, %f1530, %f1523;
	fma.rn.f32 	%f1548, %f1544, %f1532, %f1524;
	ld.shared.f32 	%f1549, [%r126+15616];
	ld.shared.f32 	%f1550, [%r130+15616];
	fma.rn.f32 	%f1551, %f1549, %f1550, %f1527;
	ld.shared.f32 	%f1552, [%r130+15620];
	fma.rn.f32 	%f1553, %f1549, %f1552, %f1529;
	ld.shared.f32 	%f1554, [%r130+15744];
	fma.rn.f32 	%f1555, %f1549, %f1554, %f1531;
	ld.shared.f32 	%f1556, [%r130+15748];
	fma.rn.f32 	%f1557, %f1549, %f1556, %f1533;
	ld.shared.f32 	%f1558, [%r126+15620];
	fma.rn.f32 	%f1559, %f1558, %f1550, %f1535;
	fma.rn.f32 	%f1560, %f1558, %f1552, %f1536;
	fma.rn.f32 	%f1561, %f1558, %f1554, %f1537;
	fma.rn.f32 	%f1562, %f1558, %f1556, %f1538;
	ld.shared.f32 	%f1563, [%r126+15744];
	fma.rn.f32 	%f1564, %f1563, %f1550, %f1540;
	fma.rn.f32 	%f1565, %f1563, %f1552, %f1541;
	fma.rn.f32 	%f1566, %f1563, %f1554, %f1542;
	fma.rn.f32 	%f1567, %f1563, %f1556, %f1543;
	ld.shared.f32 	%f1568, [%r126+15748];
	fma.rn.f32 	%f1569, %f1568, %f1550, %f1545;
	fma.rn.f32 	%f1570, %f1568, %f1552, %f1546;
	fma.rn.f32 	%f1571, %f1568, %f1554, %f1547;
	fma.rn.f32 	%f1572, %f1568, %f1556, %f1548;
	ld.shared.f32 	%f1573, [%r126+15872];
	ld.shared.f32 	%f1574, [%r130+15872];
	fma.rn.f32 	%f1575, %f1573, %f1574, %f1551;
	ld.shared.f32 	%f1576, [%r130+15876];
	fma.rn.f32 	%f1577, %f1573, %f1576, %f1553;
	ld.shared.f32 	%f1578, [%r130+16000];
	fma.rn.f32 	%f1579, %f1573, %f1578, %f1555;
	ld.shared.f32 	%f1580, [%r130+16004];
	fma.rn.f32 	%f1581, %f1573, %f1580, %f1557;
	ld.shared.f32 	%f1582, [%r126+15876];
	fma.rn.f32 	%f1583, %f1582, %f1574, %f1559;
	fma.rn.f32 	%f1584, %f1582, %f1576, %f1560;
	fma.rn.f32 	%f1585, %f1582, %f1578, %f1561;
	fma.rn.f32 	%f1586, %f1582, %f1580, %f1562;
	ld.shared.f32 	%f1587, [%r126+16000];
	fma.rn.f32 	%f1588, %f1587, %f1574, %f1564;
	fma.rn.f32 	%f1589, %f1587, %f1576, %f1565;
	fma.rn.f32 	%f1590, %f1587, %f1578, %f1566;
	fma.rn.f32 	%f1591, %f1587, %f1580, %f1567;
	ld.shared.f32 	%f1592, [%r126+16004];
	fma.rn.f32 	%f1593, %f1592, %f1574, %f1569;
	fma.rn.f32 	%f1594, %f1592, %f1576, %f1570;
	fma.rn.f32 	%f1595, %f1592, %f1578, %f1571;
	fma.rn.f32 	%f1596, %f1592, %f1580, %f1572;
	ld.shared.f32 	%f1597, [%r126+16128];
	ld.shared.f32 	%f1598, [%r130+16128];
	fma.rn.f32 	%f1678, %f1597, %f1598, %f1575;
	ld.shared.f32 	%f1599, [%r130+16132];
	fma.rn.f32 	%f1677, %f1597, %f1599, %f1577;
	ld.shared.f32 	%f1600, [%r130+16256];
	fma.rn.f32 	%f1676, %f1597, %f1600, %f1579;
	ld.shared.f32 	%f1601, [%r130+16260];
	fma.rn.f32 	%f1675, %f1597, %f1601, %f1581;
	ld.shared.f32 	%f1602, [%r126+16132];
	fma.rn.f32 	%f1674, %f1602, %f1598, %f1583;
	fma.rn.f32 	%f1673, %f1602, %f1599, %f1584;
	fma.rn.f32 	%f1672, %f1602, %f1600, %f1585;
	fma.rn.f32 	%f1671, %f1602, %f1601, %f1586;
	ld.shared.f32 	%f1603, [%r126+16256];
	fma.rn.f32 	%f1679, %f1603, %f1598, %f1588;
	fma.rn.f32 	%f1680, %f1603, %f1599, %f1589;
	fma.rn.f32 	%f1681, %f1603, %f1600, %f1590;
	fma.rn.f32 	%f1682, %f1603, %f1601, %f1591;
	ld.shared.f32 	%f1604, [%r126+16260];
	fma.rn.f32 	%f1683, %f1604, %f1598, %f1593;
	fma.rn.f32 	%f1684, %f1604, %f1599, %f1594;
	fma.rn.f32 	%f1685, %f1604, %f1600, %f1595;
	fma.rn.f32 	%f1686, %f1604, %f1601, %f1596;
	bar.sync 	0;
	add.s32 	%r142, %r142, 64;
	shl.b32 	%r131, %r21, 6;
	mul.wide.s32 	%rd67, %r131, 4;
	add.s64 	%rd75, %rd75, %rd67;
	setp.lt.s32 	%p2, %r142, %r22;
	@%p2 bra 	$L__BB0_2;
$L__BB0_3:
	ld.param.f32 	%f1654, [_Z10mysgemm_v7iiifPKfS0_fPf_param_6];
	ld.param.f32 	%f1653, [_Z10mysgemm_v7iiifPKfS0_fPf_param_3];
	mov.u32 	%r132, %tid.x;
	shr.u32 	%r133, %r132, 3;
	and.b32  	%r134, %r133, 30;
	mul.lo.s32 	%r135, %r134, %r21;
	shl.b32 	%r136, %r132, 1;
	and.b32  	%r137, %r136, 30;
	add.s32 	%r138, %r135, %r137;
	mul.wide.s32 	%rd68, %r138, 4;
	add.s64 	%rd69, %rd3, %rd68;
	ld.global.f32 	%f1605, [%rd69];
	mul.f32 	%f1606, %f1654, %f1605;
	fma.rn.f32 	%f1607, %f1653, %f1678, %f1606;
	st.global.f32 	[%rd69], %f1607;
	add.s32 	%r139, %r135, %r21;
	mul.wide.s32 	%rd70, %r21, 4;
	add.s64 	%rd71, %rd69, %rd70;
	ld.global.f32 	%f1608, [%rd71];
	mul.f32 	%f1609, %f1654, %f1608;
	fma.rn.f32 	%f1610, %f1653, %f1677, %f1609;
	st.global.f32 	[%rd71], %f1610;
	mad.lo.s32 	%r140, %r21, 31, %r139;
	add.s32 	%r141, %r140, %r137;
	mul.wide.s32 	%rd72, %r141, 4;
	add.s64 	%rd73, %rd3, %rd72;
	ld.global.f32 	%f1611, [%rd73];
	mul.f32 	%f1612, %f1654, %f1611;
	fma.rn.f32 	%f1613, %f1653, %f1676, %f1612;
	st.global.f32 	[%rd73], %f1613;
	add.s64 	%rd74, %rd73, %rd70;
	ld.global.f32 	%f1614, [%rd74];
	mul.f32 	%f1615, %f1654, %f1614;
	fma.rn.f32 	%f1616, %f1653, %f1675, %f1615;
	st.global.f32 	[%rd74], %f1616;
	ld.global.f32 	%f1617, [%rd69+4];
	mul.f32 	%f1618, %f1654, %f1617;
	fma.rn.f32 	%f1619, %f1653, %f1674, %f1618;
	st.global.f32 	[%rd69+4], %f1619;
	ld.global.f32 	%f1620, [%rd71+4];
	mul.f32 	%f1621, %f1654, %f1620;
	fma.rn.f32 	%f1622, %f1653, %f1673, %f1621;
	st.global.f32 	[%rd71+4], %f1622;
	ld.global.f32 	%f1623, [%rd73+4];
	mul.f32 	%f1624, %f1654, %f1623;
	fma.rn.f32 	%f1625, %f1653, %f1672, %f1624;
	st.global.f32 	[%rd73+4], %f1625;
	ld.global.f32 	%f1626, [%rd74+4];
	mul.f32 	%f1627, %f1654, %f1626;
	fma.rn.f32 	%f1628, %f1653, %f1671, %f1627;
	st.global.f32 	[%rd74+4], %f1628;
	ld.global.f32 	%f1629, [%rd69+128];
	mul.f32 	%f1630, %f1654, %f1629;
	fma.rn.f32 	%f1631, %f1653, %f1679, %f1630;
	st.global.f32 	[%rd69+128], %f1631;
	ld.global.f32 	%f1632, [%rd71+128];
	mul.f32 	%f1633, %f1654, %f1632;
	fma.rn.f32 	%f1634, %f1653, %f1680, %f1633;
	st.global.f32 	[%rd71+128], %f1634;
	ld.global.f32 	%f1635, [%rd73+128];
	mul.f32 	%f1636, %f1654, %f1635;
	fma.rn.f32 	%f1637, %f1653, %f1681, %f1636;
	st.global.f32 	[%rd73+128], %f1637;
	ld.global.f32 	%f1638, [%rd74+128];
	mul.f32 	%f1639, %f1654, %f1638;
	fma.rn.f32 	%f1640, %f1653, %f1682, %f1639;
	st.global.f32 	[%rd74+128], %f1640;
	ld.global.f32 	%f1641, [%rd69+132];
	mul.f32 	%f1642, %f1654, %f1641;
	fma.rn.f32 	%f1643, %f1653, %f1683, %f1642;
	st.global.f32 	[%rd69+132], %f1643;
	ld.global.f32 	%f1644, [%rd71+132];
	mul.f32 	%f1645, %f1654, %f1644;
	fma.rn.f32 	%f1646, %f1653, %f1684, %f1645;
	st.global.f32 	[%rd71+132], %f1646;
	ld.global.f32 	%f1647, [%rd73+132];
	mul.f32 	%f1648, %f1654, %f1647;
	fma.rn.f32 	%f1649, %f1653, %f1685, %f1648;
	st.global.f32 	[%rd73+132], %f1649;
	ld.global.f32 	%f1650, [%rd74+132];
	mul.f32 	%f1651, %f1654, %f1650;
	fma.rn.f32 	%f1652, %f1653, %f1686, %f1651;
	st.global.f32 	[%rd74+132], %f1652;
	ret;

}
	// .globl	_Z15mysgemm_v7_plusiiifPKfS0_fPf
.visible .entry _Z15mysgemm_v7_plusiiifPKfS0_fPf(
	.param .u32 _Z15mysgemm_v7_plusiiifPKfS0_fPf_param_0,
	.param .u32 _Z15mysgemm_v7_plusiiifPKfS0_fPf_param_1,
	.param .u32 _Z15mysgemm_v7_plusiiifPKfS0_fPf_param_2,
	.param .f32 _Z15mysgemm_v7_plusiiifPKfS0_fPf_param_3,
	.param .u64 .ptr .align 1 _Z15mysgemm_v7_plusiiifPKfS0_fPf_param_4,
	.param .u64 .ptr .align 1 _Z15mysgemm_v7_plusiiifPKfS0_fPf_param_5,
	.param .f32 _Z15mysgemm_v7_plusiiifPKfS0_fPf_param_6,
	.param .u64 .ptr .align 1 _Z15mysgemm_v7_plusiiifPKfS0_fPf_param_7
)
.maxntid 256
{
	.reg .pred 	%p<3>;
	.reg .b32 	%r<143>;
	.reg .b32 	%f<1679>;
	.reg .b64 	%rd<77>;
	// demoted variable
	.shared .align 4 .b8 _ZZ15mysgemm_v7_plusiiifPKfS0_fPfE3sa7[16384];
	// demoted variable
	.shared .align 4 .b8 _ZZ15mysgemm_v7_plusiiifPKfS0_fPfE3sb7[16384];
	ld.param.u32 	%r21, [_Z15mysgemm_v7_plusiiifPKfS0_fPf_param_0];
	ld.param.u32 	%r22, [_Z15mysgemm_v7_plusiiifPKfS0_fPf_param_2];
	ld.param.u64 	%rd25, [_Z15mysgemm_v7_plusiiifPKfS0_fPf_param_4];
	ld.param.u64 	%rd26, [_Z15mysgemm_v7_plusiiifPKfS0_fPf_param_5];
	ld.param.u64 	%rd27, [_Z15mysgemm_v7_plusiiifPKfS0_fPf_param_7];
	cvta.to.global.u64 	%rd28, %rd26;
	cvta.to.global.u64 	%rd1, %rd25;
	cvta.to.global.u64 	%rd29, %rd27;
	mov.u32 	%r1, %tid.x;
	mov.u32 	%r23, %ctaid.x;
	mov.u32 	%r24, %ctaid.y;
	shl.b32 	%r2, %r23, 6;
	shl.b32 	%r25, %r24, 6;
	mul.lo.s32 	%r26, %r22, %r25;
	mul.wide.s32 	%rd30, %r26, 4;
	add.s64 	%rd76, %rd28, %rd30;
	mad.lo.s32 	%r27, %r21, %r25, %r2;
	mul.wide.s32 	%rd31, %r27, 4;
	add.s64 	%rd3, %rd29, %rd31;
	setp.lt.s32 	%p1, %r22, 1;
	mov.f32 	%f1663, 0f00000000;
	mov.f32 	%f1664, %f1663;
	mov.f32 	%f1665, %f1663;
	mov.f32 	%f1666, %f1663;
	mov.f32 	%f1667, %f1663;
	mov.f32 	%f1668, %f1663;
	mov.f32 	%f1669, %f1663;
	mov.f32 	%f1670, %f1663;
	mov.f32 	%f1671, %f1663;
	mov.f32 	%f1672, %f1663;
	mov.f32 	%f1673, %f1663;
	mov.f32 	%f1674, %f1663;
	mov.f32 	%f1675, %f1663;
	mov.f32 	%f1676, %f1663;
	mov.f32 	%f1677, %f1663;
	mov.f32 	%f1678, %f1663;
	@%p1 bra 	$L__BB1_3;
	and.b32  	%r29, %r1, 63;
	shr.u32 	%r30, %r1, 2;
	and.b32  	%r31, %r30, 48;
	add.s32 	%r32, %r31, %r1;
	shl.b32 	%r33, %r1, 6;
	and.b32  	%r34, %r33, 4032;
	mad.lo.s32 	%r35, %r31, %r21, %r29;
	and.b32  	%r36, %r32, 63;
	mad.lo.s32 	%r37, %r36, %r22, %r29;
	or.b32  	%r38, %r34, %r36;
	shl.b32 	%r39, %r38, 2;
	mov.u32 	%r40, _ZZ15mysgemm_v7_plusiiifPKfS0_fPfE3sb7;
	add.s32 	%r3, %r40, %r39;
	add.s32 	%r41, %r32, 1;
	and.b32  	%r42, %r41, 63;
	mad.lo.s32 	%r43, %r42, %r22, %r29;
	or.b32  	%r44, %r34, %r42;
	shl.b32 	%r45, %r44, 2;
	add.s32 	%r4, %r40, %r45;
	add.s32 	%r46, %r32, 2;
	and.b32  	%r47, %r46, 63;
	mad.lo.s32 	%r48, %r47, %r22, %r29;
	or.b32  	%r49, %r34, %r47;
	shl.b32 	%r50, %r49, 2;
	add.s32 	%r5, %r40, %r50;
	add.s32 	%r51, %r32, 3;
	and.b32  	%r52, %r51, 63;
	mad.lo.s32 	%r53, %r52, %r22, %r29;
	or.b32  	%r54, %r34, %r52;
	shl.b32 	%r55, %r54, 2;
	add.s32 	%r6, %r40, %r55;
	add.s32 	%r56, %r32, 4;
	and.b32  	%r57, %r56, 63;
	mad.lo.s32 	%r58, %r57, %r22, %r29;
	or.b32  	%r59, %r34, %r57;
	shl.b32 	%r60, %r59, 2;
	add.s32 	%r7, %r40, %r60;
	add.s32 	%r61, %r32, 5;
	and.b32  	%r62, %r61, 63;
	mad.lo.s32 	%r63, %r62, %r22, %r29;
	or.b32  	%r64, %r34, %r62;
	shl.b32 	%r65, %r64, 2;
	add.s32 	%r8, %r40, %r65;
	add.s32 	%r66, %r32, 6;
	and.b32  	%r67, %r66, 63;
	mad.lo.s32 	%r68, %r67, %r22, %r29;
	or.b32  	%r69, %r34, %r67;
	shl.b32 	%r70, %r69, 2;
	add.s32 	%r9, %r40, %r70;
	add.s32 	%r71, %r32, 7;
	and.b32  	%r72, %r71, 63;
	mad.lo.s32 	%r73, %r72, %r22, %r29;
	or.b32  	%r74, %r34, %r72;
	shl.b32 	%r75, %r74, 2;
	add.s32 	%r10, %r40, %r75;
	add.s32 	%r76, %r32, 8;
	and.b32  	%r77, %r76, 63;
	mad.lo.s32 	%r78, %r77, %r22, %r29;
	or.b32  	%r79, %r34, %r77;
	shl.b32 	%r80, %r79, 2;
	add.s32 	%r11, %r40, %r80;
	add.s32 	%r81, %r32, 9;
	and.b32  	%r82, %r81, 63;
	mad.lo.s32 	%r83, %r82, %r22, %r29;
	or.b32  	%r84, %r34, %r82;
	shl.b32 	%r85, %r84, 2;
	add.s32 	%r12, %r40, %r85;
	add.s32 	%r86, %r32, 10;
	and.b32  	%r87, %r86, 63;
	mad.lo.s32 	%r88, %r87, %r22, %r29;
	or.b32  	%r89, %r34, %r87;
	shl.b32 	%r90, %r89, 2;
	add.s32 	%r13, %r40, %r90;
	add.s32 	%r91, %r32, 11;
	and.b32  	%r92, %r91, 63;
	mad.lo.s32 	%r93, %r92, %r22, %r29;
	or.b32  	%r94, %r34, %r92;
	shl.b32 	%r95, %r94, 2;
	add.s32 	%r14, %r40, %r95;
	add.s32 	%r96, %r32, 12;
	and.b32  	%r97, %r96, 63;
	mad.lo.s32 	%r98, %r97, %r22, %r29;
	or.b32  	%r99, %r34, %r97;
	shl.b32 	%r100, %r99, 2;
	add.s32 	%r15, %r40, %r100;
	add.s32 	%r101, %r32, 13;
	and.b32  	%r102, %r101, 63;
	mad.lo.s32 	%r103, %r102, %r22, %r29;
	or.b32  	%r104, %r34, %r102;
	shl.b32 	%r105, %r104, 2;
	add.s32 	%r16, %r40, %r105;
	add.s32 	%r106, %r32, 14;
	and.b32  	%r107, %r106, 63;
	mad.lo.s32 	%r108, %r107, %r22, %r29;
	or.b32  	%r109, %r34, %r107;
	shl.b32 	%r110, %r109, 2;
	add.s32 	%r17, %r40, %r110;
	add.s32 	%r111, %r32, 15;
	and.b32  	%r112, %r111, 63;
	mad.lo.s32 	%r113, %r112, %r22, %r29;
	or.b32  	%r114, %r34, %r112;
	shl.b32 	%r115, %r114, 2;
	add.s32 	%r18, %r40, %r115;
	mul.wide.s32 	%rd32, %r2, 4;
	mul.wide.s32 	%rd33, %r35, 4;
	add.s64 	%rd34, %rd32, %rd33;
	add.s64 	%rd75, %rd1, %rd34;
	mul.wide.u32 	%rd5, %r113, 4;
	mul.wide.u32 	%rd6, %r108, 4;
	mul.wide.u32 	%rd7, %r103, 4;
	mul.wide.u32 	%rd8, %r98, 4;
	mul.wide.u32 	%rd9, %r93, 4;
	mul.wide.u32 	%rd10, %r88, 4;
	mul.wide.u32 	%rd11, %r83, 4;
	mul.wide.u32 	%rd12, %r78, 4;
	mul.wide.u32 	%rd13, %r73, 4;
	mul.wide.u32 	%rd14, %r68, 4;
	mul.wide.u32 	%rd15, %r63, 4;
	mul.wide.u32 	%rd16, %r58, 4;
	mul.wide.u32 	%rd17, %r53, 4;
	mul.wide.u32 	%rd18, %r48, 4;
	mul.wide.u32 	%rd19, %r43, 4;
	mul.wide.u32 	%rd20, %r37, 4;
	mov.b32 	%r142, 0;
	mov.f32 	%f1663, 0f00000000;
$L__BB1_2:
	ld.global.f32 	%f53, [%rd75];
	mov.u32 	%r116, %tid.x;
	shl.b32 	%r117, %r116, 2;
	and.b32  	%r118, %r117, 252;
	shl.b32 	%r119, %r116, 6;
	and.b32  	%r120, %r119, 12288;
	or.b32  	%r121, %r120, %r118;
	mov.u32 	%r122, _ZZ15mysgemm_v7_plusiiifPKfS0_fPfE3sa7;
	add.s32 	%r123, %r122, %r121;
	st.shared.f32 	[%r123], %f53;
	add.s64 	%rd35, %rd76, %rd20;
	ld.global.f32 	%f54, [%rd35];
	st.shared.f32 	[%r3], %f54;
	mul.wide.s32 	%rd36, %r21, 4;
	add.s64 	%rd37, %rd75, %rd36;
	ld.global.f32 	%f55, [%rd37];
	st.shared.f32 	[%r123+256], %f55;
	add.s64 	%rd38, %rd76, %rd19;
	ld.global.f32 	%f56, [%rd38];
	st.shared.f32 	[%r4], %f56;
	add.s64 	%rd39, %rd37, %rd36;
	ld.global.f32 	%f57, [%rd39];
	st.shared.f32 	[%r123+512], %f57;
	add.s64 	%rd40, %rd76, %rd18;
	ld.global.f32 	%f58, [%rd40];
	st.shared.f32 	[%r5], %f58;
	add.s64 	%rd41, %rd39, %rd36;
	ld.global.f32 	%f59, [%rd41];
	st.shared.f32 	[%r123+768], %f59;
	add.s64 	%rd42, %rd76, %rd17;
	ld.global.f32 	%f60, [%rd42];
	st.shared.f32 	[%r6], %f60;
	add.s64 	%rd43, %rd41, %rd36;
	ld.global.f32 	%f61, [%rd43];
	st.shared.f32 	[%r123+1024], %f61;
	add.s64 	%rd44, %rd76, %rd16;
	ld.global.f32 	%f62, [%rd44];
	st.shared.f32 	[%r7], %f62;
	add.s64 	%rd45, %rd43, %rd36;
	ld.global.f32 	%f63, [%rd45];
	st.shared.f32 	[%r123+1280], %f63;
	add.s64 	%rd46, %rd76, %rd15;
	ld.global.f32 	%f64, [%rd46];
	st.shared.f32 	[%r8], %f64;
	add.s64 	%rd47, %rd45, %rd36;
	ld.global.f32 	%f65, [%rd47];
	st.shared.f32 	[%r123+1536], %f65;
	add.s64 	%rd48, %rd76, %rd14;
	ld.global.f32 	%f66, [%rd48];
	st.shared.f32 	[%r9], %f66;
	add.s64 	%rd49, %rd47, %rd36;
	ld.global.f32 	%f67, [%rd49];
	st.shared.f32 	[%r123+1792], %f67;
	add.s64 	%rd50, %rd76, %rd13;
	ld.global.f32 	%f68, [%rd50];
	st.shared.f32 	[%r10], %f68;
	add.s64 	%rd51, %rd49, %rd36;
	ld.global.f32 	%f69, [%rd51];
	st.shared.f32 	[%r123+2048], %f69;
	add.s64 	%rd52, %rd76, %rd12;
	ld.global.f32 	%f70, [%rd52];
	st.shared.f32 	[%r11], %f70;
	add.s64 	%rd53, %rd51, %rd36;
	ld.global.f32 	%f71, [%rd53];
	st.shared.f32 	[%r123+2304], %f71;
	add.s64 	%rd54, %rd76, %rd11;
	ld.global.f32 	%f72, [%rd54];
	st.shared.f32 	[%r12], %f72;
	add.s64 	%rd55, %rd53, %rd36;
	ld.global.f32 	%f73, [%rd55];
	st.shared.f32 	[%r123+2560], %f73;
	add.s64 	%rd56, %rd76, %rd10;
	ld.global.f32 	%f74, [%rd56];
	st.shared.f32 	[%r13], %f74;
	add.s64 	%rd57, %rd55, %rd36;
	ld.global.f32 	%f75, [%rd57];
	st.shared.f32 	[%r123+2816], %f75;
	add.s64 	%rd58, %rd76, %rd9;
	ld.global.f32 	%f76, [%rd58];
	st.shared.f32 	[%r14], %f76;
	add.s64 	%rd59, %rd57, %rd36;
	ld.global.f32 	%f77, [%rd59];
	st.shared.f32 	[%r123+3072], %f77;
	add.s64 	%rd60, %rd76, %rd8;
	ld.global.f32 	%f78, [%rd60];
	st.shared.f32 	[%r15], %f78;
	add.s64 	%rd61, %rd59, %rd36;
	ld.global.f32 	%f79, [%rd61];
	st.shared.f32 	[%r123+3328], %f79;
	add.s64 	%rd62, %rd76, %rd7;
	ld.global.f32 	%f80, [%rd62];
	st.shared.f32 	[%r16], %f80;
	add.s64 	%rd63, %rd61, %rd36;
	ld.global.f32 	%f81, [%rd63];
	st.shared.f32 	[%r123+3584], %f81;
	add.s64 	%rd64, %rd76, %rd6;
	ld.global.f32 	%f82, [%rd64];
	st.shared.f32 	[%r17], %f82;
	add.s64 	%rd65, %rd63, %rd36;
	ld.global.f32 	%f83, [%rd65];
	st.shared.f32 	[%r123+3840], %f83;
	add.s64 	%rd66, %rd76, %rd5;
	ld.global.f32 	%f84, [%rd66];
	st.shared.f32 	[%r18], %f84;
	add.s64 	%rd76, %rd76, 256;
	bar.sync 	0;
	shl.b32 	%r124, %r116, 3;
	and.b32  	%r125, %r124, 120;
	add.s32 	%r126, %r122, %r125;
	ld.shared.f32 	%f85, [%r126];
	shr.u32 	%r127, %r116, 1;
	and.b32  	%r128, %r127, 120;
	mov.u32 	%r129, _ZZ15mysgemm_v7_plusiiifPKfS0_fPfE3sb7;
	add.s32 	%r130, %r129, %r128;
	ld.shared.f32 	%f86, [%r130];
	fma.rn.f32 	%f87, %f85, %f86, %f1670;
	ld.shared.f32 	%f88, [%r130+4];
	fma.rn.f32 	%f89, %f85, %f88, %f1669;
	ld.shared.f32 	%f90, [%r130+128];
	fma.rn.f32 	%f91, %f85, %f90, %f1668;
	ld.shared.f32 	%f92, [%r130+132];
	fma.rn.f32 	%f93, %f85, %f92, %f1667;
	ld.shared.f32 	%f94, [%r126+4];
	fma.rn.f32 	%f95, %f94, %f86, %f1666;
	fma.rn.f32 	%f96, %f94, %f88, %f1665;
	fma.rn.f32 	%f97, %f94, %f90, %f1664;
	fma.rn.f32 	%f98, %f94, %f92, %f1663;
	ld.shared.f32 	%f99, [%r126+128];
	fma.rn.f32 	%f100, %f99, %f86, %f1671;
	fma.rn.f32 	%f101, %f99, %f88, %f1672;
	fma.rn.f32 	%f102, %f99, %f90, %f1673;
	fma.rn.f32 	%f103, %f99, %f92, %f1674;
	ld.shared.f32 	%f104, [%r126+132];
	fma.rn.f32 	%f105, %f104, %f86, %f1675;
	fma.rn.f32 	%f106, %f104, %f88, %f1676;
	fma.rn.f32 	%f107, %f104, %f90, %f1677;
	fma.rn.f32 	%f108, %f104, %f92, %f1678;
	ld.shared.f32 	%f109, [%r126+256];
	ld.shared.f32 	%f110, [%r130+256];
	fma.rn.f32 	%f111, %f109, %f110, %f87;
	ld.shared.f32 	%f112, [%r130+260];
	fma.rn.f32 	%f113, %f109, %f112, %f89;
	ld.shared.f32 	%f114, [%r130+384];
	fma.rn.f32 	%f115, %f109, %f114, %f91;
	ld.shared.f32 	%f116, [%r130+388];
	fma.rn.f32 	%f117, %f109, %f116, %f93;
	ld.shared.f32 	%f118, [%r126+260];
	fma.rn.f32 	%f119, %f118, %f110, %f95;
	fma.rn.f32 	%f120, %f118, %f112, %f96;
	fma.rn.f32 	%f121, %f118, %f114, %f97;
	fma.rn.f32 	%f122, %f118, %f116, %f98;
	ld.shared.f32 	%f123, [%r126+384];
	fma.rn.f32 	%f124, %f123, %f110, %f100;
	fma.rn.f32 	%f125, %f123, %f112, %f101;
	fma.rn.f32 	%f126, %f123, %f114, %f102;
	fma.rn.f32 	%f127, %f123, %f116, %f103;
	ld.shared.f32 	%f128, [%r126+388];
	fma.rn.f32 	%f129, %f128, %f110, %f105;
	fma.rn.f32 	%f130, %f128, %f112, %f106;
	fma.rn.f32 	%f131, %f128, %f114, %f107;
	fma.rn.f32 	%f132, %f128, %f116, %f108;
	ld.shared.f32 	%f133, [%r126+512];
	ld.shared.f32 	%f134, [%r130+512];
	fma.rn.f32 	%f135, %f133, %f134, %f111;
	ld.shared.f32 	%f136, [%r130+516];
	fma.rn.f32 	%f137, %f133, %f136, %f113;
	ld.shared.f32 	%f138, [%r130+640];
	fma.rn.f32 	%f139, %f133, %f138, %f115;
	ld.shared.f32 	%f140, [%r130+644];
	fma.rn.f32 	%f141, %f133, %f140, %f117;
	ld.shared.f32 	%f142, [%r126+516];
	fma.rn.f32 	%f143, %f142, %f134, %f119;
	fma.rn.f32 	%f144, %f142, %f136, %f120;
	fma.rn.f32 	%f145, %f142, %f138, %f121;
	fma.rn.f32 	%f146, %f142, %f140, %f122;
	ld.shared.f32 	%f147, [%r126+640];
	fma.rn.f32 	%f148, %f147, %f134, %f124;
	fma.rn.f32 	%f149, %f147, %f136, %f125;
	fma.rn.f32 	%f150, %f147, %f138, %f126;
	fma.rn.f32 	%f151, %f147, %f140, %f127;
	ld.shared.f32 	%f152, [%r126+644];
	fma.rn.f32 	%f153, %f152, %f134, %f129;
	fma.rn.f32 	%f154, %f152, %f136, %f130;
	fma.rn.f32 	%f155, %f152, %f138, %f131;
	fma.rn.f32 	%f156, %f152, %f140, %f132;
	ld.shared.f32 	%f157, [%r126+768];
	ld.shared.f32 	%f158, [%r130+768];
	fma.rn.f32 	%f159, %f157, %f158, %f135;
	ld.shared.f32 	%f160, [%r130+772];
	fma.rn.f32 	%f161, %f157, %f160, %f137;
	ld.shared.f32 	%f162, [%r130+896];
	fma.rn.f32 	%f163, %f157, %f162, %f139;
	ld.shared.f32 	%f164, [%r130+900];
	fma.rn.f32 	%f165, %f157, %f164, %f141;
	ld.shared.f32 	%f166, [%r126+772];
	fma.rn.f32 	%f167, %f166, %f158, %f143;
	fma.rn.f32 	%f168, %f166, %f160, %f144;
	fma.rn.f32 	%f169, %f166, %f162, %f145;
	fma.rn.f32 	%f170, %f166, %f164, %f146;
	ld.shared.f32 	%f171, [%r126+896];
	fma.rn.f32 	%f172, %f171, %f158, %f148;
	fma.rn.f32 	%f173, %f171, %f160, %f149;
	fma.rn.f32 	%f174, %f171, %f162, %f150;
	fma.rn.f32 	%f175, %f171, %f164, %f151;
	ld.shared.f32 	%f176, [%r126+900];
	fma.rn.f32 	%f177, %f176, %f158, %f153;
	fma.rn.f32 	%f178, %f176, %f160, %f154;
	fma.rn.f32 	%f179, %f176, %f162, %f155;
	fma.rn.f32 	%f180, %f176, %f164, %f156;
	ld.shared.f32 	%f181, [%r126+1024];
	ld.shared.f32 	%f182, [%r130+1024];
	fma.rn.f32 	%f183, %f181, %f182, %f159;
	ld.shared.f32 	%f184, [%r130+1028];
	fma.rn.f32 	%f185, %f181, %f184, %f161;
	ld.shared.f32 	%f186, [%r130+1152];
	fma.rn.f32 	%f187, %f181, %f186, %f163;
	ld.shared.f32 	%f188, [%r130+1156];
	fma.rn.f32 	%f189, %f181, %f188, %f165;
	ld.shared.f32 	%f190, [%r126+1028];
	fma.rn.f32 	%f191, %f190, %f182, %f167;
	fma.rn.f32 	%f192, %f190, %f184, %f168;
	fma.rn.f32 	%f193, %f190, %f186, %f169;
	fma.rn.f32 	%f194, %f190, %f188, %f170;
	ld.shared.f32 	%f195, [%r126+1152];
	fma.rn.f32 	%f196, %f195, %f182, %f172;
	fma.rn.f32 	%f197, %f195, %f184, %f173;
	fma.rn.f32 	%f198, %f195, %f186, %f174;
	fma.rn.f32 	%f199, %f195, %f188, %f175;
	ld.shared.f32 	%f200, [%r126+1156];
	fma.rn.f32 	%f201, %f200, %f182, %f177;
	fma.rn.f32 	%f202, %f200, %f184, %f178;
	fma.rn.f32 	%f203, %f200, %f186, %f179;
	fma.rn.f32 	%f204, %f200, %f188, %f180;
	ld.shared.f32 	%f205, [%r126+1280];
	ld.shared.f32 	%f206, [%r130+1280];
	fma.rn.f32 	%f207, %f205, %f206, %f183;
	ld.shared.f32 	%f208, [%r130+1284];
	fma.rn.f32 	%f209, %f205, %f208, %f185;
	ld.shared.f32 	%f210, [%r130+1408];
	fma.rn.f32 	%f211, %f205, %f210, %f187;
	ld.shared.f32 	%f212, [%r130+1412];
	fma.rn.f32 	%f213, %f205, %f212, %f189;
	ld.shared.f32 	%f214, [%r126+1284];
	fma.rn.f32 	%f215, %f214, %f206, %f191;
	fma.rn.f32 	%f216, %f214, %f208, %f192;
	fma.rn.f32 	%f217, %f214, %f210, %f193;
	fma.rn.f32 	%f218, %f214, %f212, %f194;
	ld.shared.f32 	%f219, [%r126+1408];
	fma.rn.f32 	%f220, %f219, %f206, %f196;
	fma.rn.f32 	%f221, %f219, %f208, %f197;
	fma.rn.f32 	%f222, %f219, %f210, %f198;
	fma.rn.f32 	%f223, %f219, %f212, %f199;
	ld.shared.f32 	%f224, [%r126+1412];
	fma.rn.f32 	%f225, %f224, %f206, %f201;
	fma.rn.f32 	%f226, %f224, %f208, %f202;
	fma.rn.f32 	%f227, %f224, %f210, %f203;
	fma.rn.f32 	%f228, %f224, %f212, %f204;
	ld.shared.f32 	%f229, [%r126+1536];
	ld.shared.f32 	%f230, [%r130+1536];
	fma.rn.f32 	%f231, %f229, %f230, %f207;
	ld.shared.f32 	%f232, [%r130+1540];
	fma.rn.f32 	%f233, %f229, %f232, %f209;
	ld.shared.f32 	%f234, [%r130+1664];
	fma.rn.f32 	%f235, %f229, %f234, %f211;
	ld.shared.f32 	%f236, [%r130+1668];
	fma.rn.f32 	%f237, %f229, %f236, %f213;
	ld.shared.f32 	%f238, [%r126+1540];
	fma.rn.f32 	%f239, %f238, %f230, %f215;
	fma.rn.f32 	%f240, %f238, %f232, %f216;
	fma.rn.f32 	%f241, %f238, %f234, %f217;
	fma.rn.f32 	%f242, %f238, %f236, %f218;
	ld.shared.f32 	%f243, [%r126+1664];
	fma.rn.f32 	%f244, %f243, %f230, %f220;
	fma.rn.f32 	%f245, %f243, %f232, %f221;
	fma.rn.f32 	%f246, %f243, %f234, %f222;
	fma.rn.f32 	%f247, %f243, %f236, %f223;
	ld.shared.f32 	%f248, [%r126+1668];
	fma.rn.f32 	%f249, %f248, %f230, %f225;
	fma.rn.f32 	%f250, %f248, %f232, %f226;
	fma.rn.f32 	%f251, %f248, %f234, %f227;
	fma.rn.f32 	%f252, %f248, %f236, %f228;
	ld.shared.f32 	%f253, [%r126+1792];
	ld.shared.f32 	%f254, [%r130+1792];
	fma.rn.f32 	%f255, %f253, %f254, %f231;
	ld.shared.f32 	%f256, [%r130+1796];
	fma.rn.f32 	%f257, %f253, %f256, %f233;
	ld.shared.f32 	%f258, [%r130+1920];
	fma.rn.f32 	%f259, %f253, %f258, %f235;
	ld.shared.f32 	%f260, [%r130+1924];
	fma.rn.f32 	%f261, %f253, %f260, %f237;
	ld.shared.f32 	%f262, [%r126+1796];
	fma.rn.f32 	%f263, %f262, %f254, %f239;
	fma.rn.f32 	%f264, %f262, %f256, %f240;
	fma.rn.f32 	%f265, %f262, %f258, %f241;
	fma.rn.f32 	%f266, %f262, %f260, %f242;
	ld.shared.f32 	%f267, [%r126+1920];
	fma.rn.f32 	%f268, %f267, %f254, %f244;
	fma.rn.f32 	%f269, %f267, %f256, %f245;
	fma.rn.f32 	%f270, %f267, %f258, %f246;
	fma.rn.f32 	%f271, %f267, %f260, %f247;
	ld.shared.f32 	%f272, [%r126+1924];
	fma.rn.f32 	%f273, %f272, %f254, %f249;
	fma.rn.f32 	%f274, %f272, %f256, %f250;
	fma.rn.f32 	%f275, %f272, %f258, %f251;
	fma.rn.f32 	%f276, %f272, %f260, %f252;
	ld.shared.f32 	%f277, [%r126+2048];
	ld.shared.f32 	%f278, [%r130+2048];
	fma.rn.f32 	%f279, %f277, %f278, %f255;
	ld.shared.f32 	%f280, [%r130+2052];
	fma.rn.f32 	%f281, %f277, %f280, %f257;
	ld.shared.f32 	%f282, [%r130+2176];
	fma.rn.f32 	%f283, %f277, %f282, %f259;
	ld.shared.f32 	%f284, [%r130+2180];
	fma.rn.f32 	%f285, %f277, %f284, %f261;
	ld.shared.f32 	%f286, [%r126+2052];
	fma.rn.f32 	%f287, %f286, %f278, %f263;
	fma.rn.f32 	%f288, %f286, %f280, %f264;
	fma.rn.f32 	%f289, %f286, %f282, %f265;
	fma.rn.f32 	%f290, %f286, %f284, %f266;
	ld.shared.f32 	%f291, [%r126+2176];
	fma.rn.f32 	%f292, %f291, %f278, %f268;
	fma.rn.f32 	%f293, %f291, %f280, %f269;
	fma.rn.f32 	%f294, %f291, %f282, %f270;
	fma.rn.f32 	%f295, %f291, %f284, %f271;
	ld.shared.f32 	%f296, [%r126+2180];
	fma.rn.f32 	%f297, %f296, %f278, %f273;
	fma.rn.f32 	%f298, %f296, %f280, %f274;
	fma.rn.f32 	%f299, %f296, %f282, %f275;
	fma.rn.f32 	%f300, %f296, %f284, %f276;
	ld.shared.f32 	%f301, [%r126+2304];
	ld.shared.f32 	%f302, [%r130+2304];
	fma.rn.f32 	%f303, %f301, %f302, %f279;
	ld.shared.f32 	%f304, [%r130+2308];
	fma.rn.f32 	%f305, %f301, %f304, %f281;
	ld.shared.f32 	%f306, [%r130+2432];
	fma.rn.f32 	%f307, %f301, %f306, %f283;
	ld.shared.f32 	%f308, [%r130+2436];
	fma.rn.f32 	%f309, %f301, %f308, %f285;
	ld.shared.f32 	%f310, [%r126+2308];
	fma.rn.f32 	%f311, %f310, %f302, %f287;
	fma.rn.f32 	%f312, %f310, %f304, %f288;
	fma.rn.f32 	%f313, %f310, %f306, %f289;
	fma.rn.f32 	%f314, %f310, %f308, %f290;
	ld.shared.f32 	%f315, [%r126+2432];
	fma.rn.f32 	%f316, %f315, %f302, %f292;
	fma.rn.f32 	%f317, %f315, %f304, %f293;
	fma.rn.f32 	%f318, %f315, %f306, %f294;
	fma.rn.f32 	%f319, %f315, %f308, %f295;
	ld.shared.f32 	%f320, [%r126+2436];
	fma.rn.f32 	%f321, %f320, %f302, %f297;
	fma.rn.f32 	%f322, %f320, %f304, %f298;
	fma.rn.f32 	%f323, %f320, %f306, %f299;
	fma.rn.f32 	%f324, %f320, %f308, %f300;
	ld.shared.f32 	%f325, [%r126+2560];
	ld.shared.f32 	%f326, [%r130+2560];
	fma.rn.f32 	%f327, %f325, %f326, %f303;
	ld.shared.f32 	%f328, [%r130+2564];
	fma.rn.f32 	%f329, %f325, %f328, %f305;
	ld.shared.f32 	%f330, [%r130+2688];
	fma.rn.f32 	%f331, %f325, %f330, %f307;
	ld.shared.f32 	%f332, [%r130+2692];
	fma.rn.f32 	%f333, %f325, %f332, %f309;
	ld.shared.f32 	%f334, [%r126+2564];
	fma.rn.f32 	%f335, %f334, %f326, %f311;
	fma.rn.f32 	%f336, %f334, %f328, %f312;
	fma.rn.f32 	%f337, %f334, %f330, %f313;
	fma.rn.f32 	%f338, %f334, %f332, %f314;
	ld.shared.f32 	%f339, [%r126+2688];
	fma.rn.f32 	%f340, %f339, %f326, %f316;
	fma.rn.f32 	%f341, %f339, %f328, %f317;
	fma.rn.f32 	%f342, %f339, %f330, %f318;
	fma.rn.f32 	%f343, %f339, %f332, %f319;
	ld.shared.f32 	%f344, [%r126+2692];
	fma.rn.f32 	%f345, %f344, %f326, %f321;
	fma.rn.f32 	%f346, %f344, %f328, %f322;
	fma.rn.f32 	%f347, %f344, %f330, %f323;
	fma.rn.f32 	%f348, %f344, %f332, %f324;
	ld.shared.f32 	%f349, [%r126+2816];
	ld.shared.f32 	%f350, [%r130+2816];
	fma.rn.f32 	%f351, %f349, %f350, %f327;
	ld.shared.f32 	%f352, [%r130+2820];
	fma.rn.f32 	%f353, %f349, %f352, %f329;
	ld.shared.f32 	%f354, [%r130+2944];
	fma.rn.f32 	%f355, %f349, %f354, %f331;
	ld.shared.f32 	%f356, [%r130+2948];
	fma.rn.f32 	%f357, %f349, %f356, %f333;
	ld.shared.f32 	%f358, [%r126+2820];
	fma.rn.f32 	%f359, %f358, %f350, %f335;
	fma.rn.f32 	%f360, %f358, %f352, %f336;
	fma.rn.f32 	%f361, %f358, %f354, %f337;
	fma.rn.f32 	%f362, %f358, %f356, %f338;
	ld.shared.f32 	%f363, [%r126+2944];
	fma.rn.f32 	%f364, %f363, %f350, %f340;
	fma.rn.f32 	%f365, %f363, %f352, %f341;
	fma.rn.f32 	%f366, %f363, %f354, %f342;
	fma.rn.f32 	%f367, %f363, %f356, %f343;
	ld.shared.f32 	%f368, [%r126+2948];
	fma.rn.f32 	%f369, %f368, %f350, %f345;
	fma.rn.f32 	%f370, %f368, %f352, %f346;
	fma.rn.f32 	%f371, %f368, %f354, %f347;
	fma.rn.f32 	%f372, %f368, %f356, %f348;
	ld.shared.f32 	%f373, [%r126+3072];
	ld.shared.f32 	%f374, [%r130+3072];
	fma.rn.f32 	%f375, %f373, %f374, %f351;
	ld.shared.f32 	%f376, [%r130+3076];
	fma.rn.f32 	%f377, %f373, %f376, %f353;
	ld.shared.f32 	%f378, [%r130+3200];
	fma.rn.f32 	%f379, %f373, %f378, %f355;
	ld.shared.f32 	%f380, [%r130+3204];
	fma.rn.f32 	%f381, %f373, %f380, %f357;
	ld.shared.f32 	%f382, [%r126+3076];
	fma.rn.f32 	%f383, %f382, %f374, %f359;
	fma.rn.f32 	%f384, %f382, %f376, %f360;
	fma.rn.f32 	%f385, %f382, %f378, %f361;
	fma.rn.f32 	%f386, %f382, %f380, %f362;
	ld.shared.f32 	%f387, [%r126+3200];
	fma.rn.f32 	%f388, %f387, %f374, %f364;
	fma.rn.f32 	%f389, %f387, %f376, %f365;
	fma.rn.f32 	%f390, %f387, %f378, %f366;
	fma.rn.f32 	%f391, %f387, %f380, %f367;
	ld.shared.f32 	%f392, [%r126+3204];
	fma.rn.f32 	%f393, %f392, %f374, %f369;
	fma.rn.f32 	%f394, %f392, %f376, %f370;
	fma.rn.f32 	%f395, %f392, %f378, %f371;
	fma.rn.f32 	%f396, %f392, %f380, %f372;
	ld.shared.f32 	%f397, [%r126+3328];
	ld.shared.f32 	%f398, [%r130+3328];
	fma.rn.f32 	%f399, %f397, %f398, %f375;
	ld.shared.f32 	%f400, [%r130+3332];
	fma.rn.f32 	%f401, %f397, %f400, %f377;
	ld.shared.f32 	%f402, [%r130+3456];
	fma.rn.f32 	%f403, %f397, %f402, %f379;
	ld.shared.f32 	%f404, [%r130+3460];
	fma.rn.f32 	%f405, %f397, %f404, %f381;
	ld.shared.f32 	%f406, [%r126+3332];
	fma.rn.f32 	%f407, %f406, %f398, %f383;
	fma.rn.f32 	%f408, %f406, %f400, %f384;
	fma.rn.f32 	%f409, %f406, %f402, %f385;
	fma.rn.f32 	%f410, %f406, %f404, %f386;
	ld.shared.f32 	%f411, [%r126+3456];
	fma.rn.f32 	%f412, %f411, %f398, %f388;
	fma.rn.f32 	%f413, %f411, %f400, %f389;
	fma.rn.f32 	%f414, %f411, %f402, %f390;
	fma.rn.f32 	%f415, %f411, %f404, %f391;
	ld.shared.f32 	%f416, [%r126+3460];
	fma.rn.f32 	%f417, %f416, %f398, %f393;
	fma.rn.f32 	%f418, %f416, %f400, %f394;
	fma.rn.f32 	%f419, %f416, %f402, %f395;
	fma.rn.f32 	%f420, %f416, %f404, %f396;
	ld.shared.f32 	%f421, [%r126+3584];
	ld.shared.f32 	%f422, [%r130+3584];
	fma.rn.f32 	%f423, %f421, %f422, %f399;
	ld.shared.f32 	%f424, [%r130+3588];
	fma.rn.f32 	%f425, %f421, %f424, %f401;
	ld.shared.f32 	%f426, [%r130+3712];
	fma.rn.f32 	%f427, %f421, %f426, %f403;
	ld.shared.f32 	%f428, [%r130+3716];
	fma.rn.f32 	%f429, %f421, %f428, %f405;
	ld.shared.f32 	%f430, [%r126+3588];
	fma.rn.f32 	%f431, %f430, %f422, %f407;
	fma.rn.f32 	%f432, %f430, %f424, %f408;
	fma.rn.f32 	%f433, %f430, %f426, %f409;
	fma.rn.f32 	%f434, %f430, %f428, %f410;
	ld.shared.f32 	%f435, [%r126+3712];
	fma.rn.f32 	%f436, %f435, %f422, %f412;
	fma.rn.f32 	%f437, %f435, %f424, %f413;
	fma.rn.f32 	%f438, %f435, %f426, %f414;
	fma.rn.f32 	%f439, %f435, %f428, %f415;
	ld.shared.f32 	%f440, [%r126+3716];
	fma.rn.f32 	%f441, %f440, %f422, %f417;
	fma.rn.f32 	%f442, %f440, %f424, %f418;
	fma.rn.f32 	%f443, %f440, %f426, %f419;
	fma.rn.f32 	%f444, %f440, %f428, %f420;
	ld.shared.f32 	%f445, [%r126+3840];
	ld.shared.f32 	%f446, [%r130+3840];
	fma.rn.f32 	%f447, %f445, %f446, %f423;
	ld.shared.f32 	%f448, [%r130+3844];
	fma.rn.f32 	%f449, %f445, %f448, %f425;
	ld.shared.f32 	%f450, [%r130+3968];
	fma.rn.f32 	%f451, %f445, %f450, %f427;
	ld.shared.f32 	%f452, [%r130+3972];
	fma.rn.f32 	%f453, %f445, %f452, %f429;
	ld.shared.f32 	%f454, [%r126+3844];
	fma.rn.f32 	%f455, %f454, %f446, %f431;
	fma.rn.f32 	%f456, %f454, %f448, %f432;
	fma.rn.f32 	%f457, %f454, %f450, %f433;
	fma.rn.f32 	%f458, %f454, %f452, %f434;
	ld.shared.f32 	%f459, [%r126+3968];
	fma.rn.f32 	%f460, %f459, %f446, %f436;
	fma.rn.f32 	%f461, %f459, %f448, %f437;
	fma.rn.f32 	%f462, %f459, %f450, %f438;
	fma.rn.f32 	%f463, %f459, %f452, %f439;
	ld.shared.f32 	%f464, [%r126+3972];
	fma.rn.f32 	%f465, %f464, %f446, %f441;
	fma.rn.f32 	%f466, %f464, %f448, %f442;
	fma.rn.f32 	%f467, %f464, %f450, %f443;
	fma.rn.f32 	%f468, %f464, %f452, %f444;
	ld.shared.f32 	%f469, [%r126+4096];
	ld.shared.f32 	%f470, [%r130+4096];
	fma.rn.f32 	%f471, %f469, %f470, %f447;
	ld.shared.f32 	%f472, [%r130+4100];
	fma.rn.f32 	%f473, %f469, %f472, %f449;
	ld.shared.f32 	%f474, [%r130+4224];
	fma.rn.f32 	%f475, %f469, %f474, %f451;
	ld.shared.f32 	%f476, [%r130+4228];
	fma.rn.f32 	%f477, %f469, %f476, %f453;
	ld.shared.f32 	%f478, [%r126+4100];
	fma.rn.f32 	%f479, %f478, %f470, %f455;
	fma.rn.f32 	%f480, %f478, %f472, %f456;
	fma.rn.f32 	%f481, %f478, %f474, %f457;
	fma.rn.f32 	%f482, %f478, %f476, %f458;
	ld.shared.f32 	%f483, [%r126+4224];
	fma.rn.f32 	%f484, %f483, %f470, %f460;
	fma.rn.f32 	%f485, %f483, %f472, %f461;
	fma.rn.f32 	%f486, %f483, %f474, %f462;
	fma.rn.f32 	%f487, %f483, %f476, %f463;
	ld.shared.f32 	%f488, [%r126+4228];
	fma.rn.f32 	%f489, %f488, %f470, %f465;
	fma.rn.f32 	%f490, %f488, %f472, %f466;
	fma.rn.f32 	%f491, %f488, %f474, %f467;
	fma.rn.f32 	%f492, %f488, %f476, %f468;
	ld.shared.f32 	%f493, [%r126+4352];
	ld.shared.f32 	%f494, [%r130+4352];
	fma.rn.f32 	%f495, %f493, %f494, %f471;
	ld.shared.f32 	%f496, [%r130+4356];
	fma.rn.f32 	%f497, %f493, %f496, %f473;
	ld.shared.f32 	%f498, [%r130+4480];
	fma.rn.f32 	%f499, %f493, %f498, %f475;
	ld.shared.f32 	%f500, [%r130+4484];
	fma.rn.f32 	%f501, %f493, %f500, %f477;
	ld.shared.f32 	%f502, [%r126+4356];
	fma.rn.f32 	%f503, %f502, %f494, %f479;
	fma.rn.f32 	%f504, %f502, %f496, %f480;
	fma.rn.f32 	%f505, %f502, %f498, %f481;
	fma.rn.f32 	%f506, %f502, %f500, %f482;
	ld.shared.f32 	%f507, [%r126+4480];
	fma.rn.f32 	%f508, %f507, %f494, %f484;
	fma.rn.f32 	%f509, %f507, %f496, %f485;
	fma.rn.f32 	%f510, %f507, %f498, %f486;
	fma.rn.f32 	%f511, %f507, %f500, %f487;
	ld.shared.f32 	%f512, [%r126+4484];
	fma.rn.f32 	%f513, %f512, %f494, %f489;
	fma.rn.f32 	%f514, %f512, %f496, %f490;
	fma.rn.f32 	%f515, %f512, %f498, %f491;
	fma.rn.f32 	%f516, %f512, %f500, %f492;
	ld.shared.f32 	%f517, [%r126+4608];
	ld.shared.f32 	%f518, [%r130+4608];
	fma.rn.f32 	%f519, %f517, %f518, %f495;
	ld.shared.f32 	%f520, [%r130+4612];
	fma.rn.f32 	%f521, %f517, %f520, %f497;
	ld.shared.f32 	%f522, [%r130+4736];
	fma.rn.f32 	%f523, %f517, %f522, %f499;
	ld.shared.f32 	%f524, [%r130+4740];
	fma.rn.f32 	%f525, %f517, %f524, %f501;
	ld.shared.f32 	%f526, [%r126+4612];
	fma.rn.f32 	%f527, %f526, %f518, %f503;
	fma.rn.f32 	%f528, %f526, %f520, %f504;
	fma.rn.f32 	%f529, %f526, %f522, %f505;
	fma.rn.f32 	%f530, %f526, %f524, %f506;
	ld.shared.f32 	%f531, [%r126+4736];
	fma.rn.f32 	%f532, %f531, %f518, %f508;
	fma.rn.f32 	%f533, %f531, %f520, %f509;
	fma.rn.f32 	%f534, %f531, %f522, %f510;
	fma.rn.f32 	%f535, %f531, %f524, %f511;
	ld.shared.f32 	%f536, [%r126+4740];
	fma.rn.f32 	%f537, %f536, %f518, %f513;
	fma.rn.f32 	%f538, %f536, %f520, %f514;
	fma.rn.f32 	%f539, %f536, %f522, %f515;
	fma.rn.f32 	%f540, %f536, %f524, %f516;
	ld.shared.f32 	%f541, [%r126+4864];
	ld.shared.f32 	%f542, [%r130+4864];
	fma.rn.f32 	%f543, %f541, %f542, %f519;
	ld.shared.f32 	%f544, [%r130+4868];
	fma.rn.f32 	%f545, %f541, %f544, %f521;
	ld.shared.f32 	%f546, [%r130+4992];
	fma.rn.f32 	%f547, %f541, %f546, %f523;
	ld.shared.f32 	%f548, [%r130+4996];
	fma.rn.f32 	%f549, %f541, %f548, %f525;
	ld.shared.f32 	%f550, [%r126+4868];
	fma.rn.f32 	%f551, %f550, %f542, %f527;
	fma.rn.f32 	%f552, %f550, %f544, %f528;
	fma.rn.f32 	%f553, %f550, %f546, %f529;
	fma.rn.f32 	%f554, %f550, %f548, %f530;
	ld.shared.f32 	%f555, [%r126+4992];
	fma.rn.f32 	%f556, %f555, %f542, %f532;
	fma.rn.f32 	%f557, %f555, %f544, %f533;
	fma.rn.f32 	%f558, %f555, %f546, %f534;
	fma.rn.f32 	%f559, %f555, %f548, %f535;
	ld.shared.f32 	%f560, [%r126+4996];
	fma.rn.f32 	%f561, %f560, %f542, %f537;
	fma.rn.f32 	%f562, %f560, %f544, %f538;
	fma.rn.f32 	%f563, %f560, %f546, %f539;
	fma.rn.f32 	%f564, %f560, %f548, %f540;
	ld.shared.f32 	%f565, [%r126+5120];
	ld.shared.f32 	%f566, [%r130+5120];
	fma.rn.f32 	%f567, %f565, %f566, %f543;
	ld.shared.f32 	%f568, [%r130+5124];
	fma.rn.f32 	%f569, %f565, %f568, %f545;
	ld.shared.f32 	%f570, [%r130+5248];
	fma.rn.f32 	%f571, %f565, %f570, %f547;
	ld.shared.f32 	%f572, [%r130+5252];
	fma.rn.f32 	%f573, %f565, %f572, %f549;
	ld.shared.f32 	%f574, [%r126+5124];
	fma.rn.f32 	%f575, %f574, %f566, %f551;
	fma.rn.f32 	%f576, %f574, %f568, %f552;
	fma.rn.f32 	%f577, %f574, %f570, %f553;
	fma.rn.f32 	%f578, %f574, %f572, %f554;
	ld.shared.f32 	%f579, [%r126+5248];
	fma.rn.f32 	%f580, %f579, %f566, %f556;
	fma.rn.f32 	%f581, %f579, %f568, %f557;
	fma.rn.f32 	%f582, %f579, %f570, %f558;
	fma.rn.f32 	%f583, %f579, %f572, %f559;
	ld.shared.f32 	%f584, [%r126+5252];
	fma.rn.f32 	%f585, %f584, %f566, %f561;
	fma.rn.f32 	%f586, %f584, %f568, %f562;
	fma.rn.f32 	%f587, %f584, %f570, %f563;
	fma.rn.f32 	%f588, %f584, %f572, %f564;
	ld.shared.f32 	%f589, [%r126+5376];
	ld.shared.f32 	%f590, [%r130+5376];
	fma.rn.f32 	%f591, %f589, %f590, %f567;
	ld.shared.f32 	%f592, [%r130+5380];
	fma.rn.f32 	%f593, %f589, %f592, %f569;
	ld.shared.f32 	%f594, [%r130+5504];
	fma.rn.f32 	%f595, %f589, %f594, %f571;
	ld.shared.f32 	%f596, [%r130+5508];
	fma.rn.f32 	%f597, %f589, %f596, %f573;
	ld.shared.f32 	%f598, [%r126+5380];
	fma.rn.f32 	%f599, %f598, %f590, %f575;
	fma.rn.f32 	%f600, %f598, %f592, %f576;
	fma.rn.f32 	%f601, %f598, %f594, %f577;
	fma.rn.f32 	%f602, %f598, %f596, %f578;
	ld.shared.f32 	%f603, [%r126+5504];
	fma.rn.f32 	%f604, %f603, %f590, %f580;
	fma.rn.f32 	%f605, %f603, %f592, %f581;
	fma.rn.f32 	%f606, %f603, %f594, %f582;
	fma.rn.f32 	%f607, %f603, %f596, %f583;
	ld.shared.f32 	%f608, [%r126+5508];
	fma.rn.f32 	%f609, %f608, %f590, %f585;
	fma.rn.f32 	%f610, %f608, %f592, %f586;
	fma.rn.f32 	%f611, %f608, %f594, %f587;
	fma.rn.f32 	%f612, %f608, %f596, %f588;
	ld.shared.f32 	%f613, [%r126+5632];
	ld.shared.f32 	%f614, [%r130+5632];
	fma.rn.f32 	%f615, %f613, %f614, %f591;
	ld.shared.f32 	%f616, [%r130+5636];
	fma.rn.f32 	%f617, %f613, %f616, %f593;
	ld.shared.f32 	%f618, [%r130+5760];
	fma.rn.f32 	%f619, %f613, %f618, %f595;
	ld.shared.f32 	%f620, [%r130+5764];
	fma.rn.f32 	%f621, %f613, %f620, %f597;
	ld.shared.f32 	%f622, [%r126+5636];
	fma.rn.f32 	%f623, %f622, %f614, %f599;
	fma.rn.f32 	%f624, %f622, %f616, %f600;
	fma.rn.f32 	%f625, %f622, %f618, %f601;
	fma.rn.f32 	%f626, %f622, %f620, %f602;
	ld.shared.f32 	%f627, [%r126+5760];
	fma.rn.f32 	%f628, %f627, %f614, %f604;
	fma.rn.f32 	%f629, %f627, %f616, %f605;
	fma.rn.f32 	%f630, %f627, %f618, %f606;
	fma.rn.f32 	%f631, %f627, %f620, %f607;
	ld.shared.f32 	%f632, [%r126+5764];
	fma.rn.f32 	%f633, %f632, %f614, %f609;
	fma.rn.f32 	%f634, %f632, %f616, %f610;
	fma.rn.f32 	%f635, %f632, %f618, %f611;
	fma.rn.f32 	%f636, %f632, %f620, %f612;
	ld.shared.f32 	%f637, [%r126+5888];
	ld.shared.f32 	%f638, [%r130+5888];
	fma.rn.f32 	%f639, %f637, %f638, %f615;
	ld.shared.f32 	%f640, [%r130+5892];
	fma.rn.f32 	%f641, %f637, %f640, %f617;
	ld.shared.f32 	%f642, [%r130+6016];
	fma.rn.f32 	%f643, %f637, %f642, %f619;
	ld.shared.f32 	%f644, [%r130+6020];
	fma.rn.f32 	%f645, %f637, %f644, %f621;
	ld.shared.f32 	%f646, [%r126+5892];
	fma.rn.f32 	%f647, %f646, %f638, %f623;
	fma.rn.f32 	%f648, %f646, %f640, %f624;
	fma.rn.f32 	%f649, %f646, %f642, %f625;
	fma.rn.f32 	%f650, %f646, %f644, %f626;
	ld.shared.f32 	%f651, [%r126+6016];
	fma.rn.f32 	%f652, %f651, %f638, %f628;
	fma.rn.f32 	%f653, %f651, %f640, %f629;
	fma.rn.f32 	%f654, %f651, %f642, %f630;
	fma.rn.f32 	%f655, %f651, %f644, %f631;
	ld.shared.f32 	%f656, [%r126+6020];
	fma.rn.f32 	%f657, %f656, %f638, %f633;
	fma.rn.f32 	%f658, %f656, %f640, %f634;
	fma.rn.f32 	%f659, %f656, %f642, %f635;
	fma.rn.f32 	%f660, %f656, %f644, %f636;
	ld.shared.f32 	%f661, [%r126+6144];
	ld.shared.f32 	%f662, [%r130+6144];
	fma.rn.f32 	%f663, %f661, %f662, %f639;
	ld.shared.f32 	%f664, [%r130+6148];
	fma.rn.f32 	%f665, %f661, %f664, %f641;
	ld.shared.f32 	%f666, [%r130+6272];
	fma.rn.f32 	%f667, %f661, %f666, %f643;
	ld.shared.f32 	%f668, [%r130+6276];
	fma.rn.f32 	%f669, %f661, %f668, %f645;
	ld.shared.f32 	%f670, [%r126+6148];
	fma.rn.f32 	%f671, %f670, %f662, %f647;
	fma.rn.f32 	%f672, %f670, %f664, %f648;
	fma.rn.f32 	%f673, %f670, %f666, %f649;
	fma.rn.f32 	%f674, %f670, %f668, %f650;
	ld.shared.f32 	%f675, [%r126+6272];
	fma.rn.f32 	%f676, %f675, %f662, %f652;
	fma.rn.f32 	%f677, %f675, %f664, %f653;
	fma.rn.f32 	%f678, %f675, %f666, %f654;
	fma.rn.f32 	%f679, %f675, %f668, %f655;
	ld.shared.f32 	%f680, [%r126+6276];
	fma.rn.f32 	%f681, %f680, %f662, %f657;
	fma.rn.f32 	%f682, %f680, %f664, %f658;
	fma.rn.f32 	%f683, %f680, %f666, %f659;
	fma.rn.f32 	%f684, %f680, %f668, %f660;
	ld.shared.f32 	%f685, [%r126+6400];
	ld.shared.f32 	%f686, [%r130+6400];
	fma.rn.f32 	%f687, %f685, %f686, %f663;
	ld.shared.f32 	%f688, [%r130+6404];
	fma.rn.f32 	%f689, %f685, %f688, %f665;
	ld.shared.f32 	%f690, [%r130+6528];
	fma.rn.f32 	%f691, %f685, %f690, %f667;
	ld.shared.f32 	%f692, [%r130+6532];
	fma.rn.f32 	%f693, %f685, %f692, %f669;
	ld.shared.f32 	%f694, [%r126+6404];
	fma.rn.f32 	%f695, %f694, %f686, %f671;
	fma.rn.f32 	%f696, %f694, %f688, %f672;
	fma.rn.f32 	%f697, %f694, %f690, %f673;
	fma.rn.f32 	%f698, %f694, %f692, %f674;
	ld.shared.f32 	%f699, [%r126+6528];
	fma.rn.f32 	%f700, %f699, %f686, %f676;
	fma.rn.f32 	%f701, %f699, %f688, %f677;
	fma.rn.f32 	%f702, %f699, %f690, %f678;
	fma.rn.f32 	%f703, %f699, %f692, %f679;
	ld.shared.f32 	%f704, [%r126+6532];
	fma.rn.f32 	%f705, %f704, %f686, %f681;
	fma.rn.f32 	%f706, %f704, %f688, %f682;
	fma.rn.f32 	%f707, %f704, %f690, %f683;
	fma.rn.f32 	%f708, %f704, %f692, %f684;
	ld.shared.f32 	%f709, [%r126+6656];
	ld.shared.f32 	%f710, [%r130+6656];
	fma.rn.f32 	%f711, %f709, %f710, %f687;
	ld.shared.f32 	%f712, [%r130+6660];
	fma.rn.f32 	%f713, %f709, %f712, %f689;
	ld.shared.f32 	%f714, [%r130+6784];
	fma.rn.f32 	%f715, %f709, %f714, %f691;
	ld.shared.f32 	%f716, [%r130+6788];
	fma.rn.f32 	%f717, %f709, %f716, %f693;
	ld.shared.f32 	%f718, [%r126+6660];
	fma.rn.f32 	%f719, %f718, %f710, %f695;
	fma.rn.f32 	%f720, %f718, %f712, %f696;
	fma.rn.f32 	%f721, %f718, %f714, %f697;
	fma.rn.f32 	%f722, %f718, %f716, %f698;
	ld.shared.f32 	%f723, [%r126+6784];
	fma.rn.f32 	%f724, %f723, %f710, %f700;
	fma.rn.f32 	%f725, %f723, %f712, %f701;
	fma.rn.f32 	%f726, %f723, %f714, %f702;
	fma.rn.f32 	%f727, %f723, %f716, %f703;
	ld.shared.f32 	%f728, [%r126+6788];
	fma.rn.f32 	%f729, %f728, %f710, %f705;
	fma.rn.f32 	%f730, %f728, %f712, %f706;
	fma.rn.f32 	%f731, %f728, %f714, %f707;
	fma.rn.f32 	%f732, %f728, %f716, %f708;
	ld.shared.f32 	%f733, [%r126+6912];
	ld.shared.f32 	%f734, [%r130+6912];
	fma.rn.f32 	%f735, %f733, %f734, %f711;
	ld.shared.f32 	%f736, [%r130+6916];
	fma.rn.f32 	%f737, %f733, %f736, %f713;
	ld.shared.f32 	%f738, [%r130+7040];
	fma.rn.f32 	%f739, %f733, %f738, %f715;
	ld.shared.f32 	%f740, [%r130+7044];
	fma.rn.f32 	%f741, %f733, %f740, %f717;
	ld.shared.f32 	%f742, [%r126+6916];
	fma.rn.f32 	%f743, %f742, %f734, %f719;
	fma.rn.f32 	%f744, %f742, %f736, %f720;
	fma.rn.f32 	%f745, %f742, %f738, %f721;
	fma.rn.f32 	%f746, %f742, %f740, %f722;
	ld.shared.f32 	%f747, [%r126+7040];
	fma.rn.f32 	%f748, %f747, %f734, %f724;
	fma.rn.f32 	%f749, %f747, %f736, %f725;
	fma.rn.f32 	%f750, %f747, %f738, %f726;
	fma.rn.f32 	%f751, %f747, %f740, %f727;
	ld.shared.f32 	%f752, [%r126+7044];
	fma.rn.f32 	%f753, %f752, %f734, %f729;
	fma.rn.f32 	%f754, %f752, %f736, %f730;
	fma.rn.f32 	%f755, %f752, %f738, %f731;
	fma.rn.f32 	%f756, %f752, %f740, %f732;
	ld.shared.f32 	%f757, [%r126+7168];
	ld.shared.f32 	%f758, [%r130+7168];
	fma.rn.f32 	%f759, %f757, %f758, %f735;
	ld.shared.f32 	%f760, [%r130+7172];
	fma.rn.f32 	%f761, %f757, %f760, %f737;
	ld.shared.f32 	%f762, [%r130+7296];
	fma.rn.f32 	%f763, %f757, %f762, %f739;
	ld.shared.f32 	%f764, [%r130+7300];
	fma.rn.f32 	%f765, %f757, %f764, %f741;
	ld.shared.f32 	%f766, [%r126+7172];
	fma.rn.f32 	%f767, %f766, %f758, %f743;
	fma.rn.f32 	%f768, %f766, %f760, %f744;
	fma.rn.f32 	%f769, %f766, %f762, %f745;
	fma.rn.f32 	%f770, %f766, %f764, %f746;
	ld.shared.f32 	%f771, [%r126+7296];
	fma.rn.f32 	%f772, %f771, %f758, %f748;
	fma.rn.f32 	%f773, %f771, %f760, %f749;
	fma.rn.f32 	%f774, %f771, %f762, %f750;
	fma.rn.f32 	%f775, %f771, %f764, %f751;
	ld.shared.f32 	%f776, [%r126+7300];
	fma.rn.f32 	%f777, %f776, %f758, %f753;
	fma.rn.f32 	%f778, %f776, %f760, %f754;
	fma.rn.f32 	%f779, %f776, %f762, %f755;
	fma.rn.f32 	%f780, %f776, %f764, %f756;
	ld.shared.f32 	%f781, [%r126+7424];
	ld.shared.f32 	%f782, [%r130+7424];
	fma.rn.f32 	%f783, %f781, %f782, %f759;
	ld.shared.f32 	%f784, [%r130+7428];
	fma.rn.f32 	%f785, %f781, %f784, %f761;
	ld.shared.f32 	%f786, [%r130+7552];
	fma.rn.f32 	%f787, %f781, %f786, %f763;
	ld.shared.f32 	%f788, [%r130+7556];
	fma.rn.f32 	%f789, %f781, %f788, %f765;
	ld.shared.f32 	%f790, [%r126+7428];
	fma.rn.f32 	%f791, %f790, %f782, %f767;
	fma.rn.f32 	%f792, %f790, %f784, %f768;
	fma.rn.f32 	%f793, %f790, %f786, %f769;
	fma.rn.f32 	%f794, %f790, %f788, %f770;
	ld.shared.f32 	%f795, [%r126+7552];
	fma.rn.f32 	%f796, %f795, %f782, %f772;
	fma.rn.f32 	%f797, %f795, %f784, %f773;
	fma.rn.f32 	%f798, %f795, %f786, %f774;
	fma.rn.f32 	%f799, %f795, %f788, %f775;
	ld.shared.f32 	%f800, [%r126+7556];
	fma.rn.f32 	%f801, %f800, %f782, %f777;
	fma.rn.f32 	%f802, %f800, %f784, %f778;
	fma.rn.f32 	%f803, %f800, %f786, %f779;
	fma.rn.f32 	%f804, %f800, %f788, %f780;
	ld.shared.f32 	%f805, [%r126+7680];
	ld.shared.f32 	%f806, [%r130+7680];
	fma.rn.f32 	%f807, %f805, %f806, %f783;
	ld.shared.f32 	%f808, [%r130+7684];
	fma.rn.f32 	%f809, %f805, %f808, %f785;
	ld.shared.f32 	%f810, [%r130+7808];
	fma.rn.f32 	%f811, %f805, %f810, %f787;
	ld.shared.f32 	%f812, [%r130+7812];
	fma.rn.f32 	%f813, %f805, %f812, %f789;
	ld.shared.f32 	%f814, [%r126+7684];
	fma.rn.f32 	%f815, %f814, %f806, %f791;
	fma.rn.f32 	%f816, %f814, %f808, %f792;
	fma.rn.f32 	%f817, %f814, %f810, %f793;
	fma.rn.f32 	%f818, %f814, %f812, %f794;
	ld.shared.f32 	%f819, [%r126+7808];
	fma.rn.f32 	%f820, %f819, %f806, %f796;
	fma.rn.f32 	%f821, %f819, %f808, %f797;
	fma.rn.f32 	%f822, %f819, %f810, %f798;
	fma.rn.f32 	%f823, %f819, %f812, %f799;
	ld.shared.f32 	%f824, [%r126+7812];
	fma.rn.f32 	%f825, %f824, %f806, %f801;
	fma.rn.f32 	%f826, %f824, %f808, %f802;
	fma.rn.f32 	%f827, %f824, %f810, %f803;
	fma.rn.f32 	%f828, %f824, %f812, %f804;
	ld.shared.f32 	%f829, [%r126+7936];
	ld.shared.f32 	%f830, [%r130+7936];
	fma.rn.f32 	%f831, %f829, %f830, %f807;
	ld.shared.f32 	%f832, [%r130+7940];
	fma.rn.f32 	%f833, %f829, %f832, %f809;
	ld.shared.f32 	%f834, [%r130+8064];
	fma.rn.f32 	%f835, %f829, %f834, %f811;
	ld.shared.f32 	%f836, [%r130+8068];
	fma.rn.f32 	%f837, %f829, %f836, %f813;
	ld.shared.f32 	%f838, [%r126+7940];
	fma.rn.f32 	%f839, %f838, %f830, %f815;
	fma.rn.f32 	%f840, %f838, %f832, %f816;
	fma.rn.f32 	%f841, %f838, %f834, %f817;
	fma.rn.f32 	%f842, %f838, %f836, %f818;
	ld.shared.f32 	%f843, [%r126+8064];
	fma.rn.f32 	%f844, %f843, %f830, %f820;
	fma.rn.f32 	%f845, %f843, %f832, %f821;
	fma.rn.f32 	%f846, %f843, %f834, %f822;
	fma.rn.f32 	%f847, %f843, %f836, %f823;
	ld.shared.f32 	%f848, [%r126+8068];
	fma.rn.f32 	%f849, %f848, %f830, %f825;
	fma.rn.f32 	%f850, %f848, %f832, %f826;
	fma.rn.f32 	%f851, %f848, %f834, %f827;
	fma.rn.f32 	%f852, %f848, %f836, %f828;
	ld.shared.f32 	%f853, [%r126+8192];
	ld.shared.f32 	%f854, [%r130+8192];
	fma.rn.f32 	%f855, %f853, %f854, %f831;
	ld.shared.f32 	%f856, [%r130+8196];
	fma.rn.f32 	%f857, %f853, %f856, %f833;
	ld.shared.f32 	%f858, [%r130+8320];
	fma.rn.f32 	%f859, %f853, %f858, %f835;
	ld.shared.f32 	%f860, [%r130+8324];
	fma.rn.f32 	%f861, %f853, %f860, %f837;
	ld.shared.f32 	%f862, [%r126+8196];
	fma.rn.f32 	%f863, %f862, %f854, %f839;
	fma.rn.f32 	%f864, %f862, %f856, %f840;
	fma.rn.f32 	%f865, %f862, %f858, %f841;
	fma.rn.f32 	%f866, %f862, %f860, %f842;
	ld.shared.f32 	%f867, [%r126+8320];
	fma.rn.f32 	%f868, %f867, %f854, %f844;
	fma.rn.f32 	%f869, %f867, %f856, %f845;
	fma.rn.f32 	%f870, %f867, %f858, %f846;
	fma.rn.f32 	%f871, %f867, %f860, %f847;
	ld.shared.f32 	%f872, [%r126+8324];
	fma.rn.f32 	%f873, %f872, %f854, %f849;
	fma.rn.f32 	%f874, %f872, %f856, %f850;
	fma.rn.f32 	%f875, %f872, %f858, %f851;
	fma.rn.f32 	%f876, %f872, %f860, %f852;
	ld.shared.f32 	%f877, [%r126+8448];
	ld.shared.f32 	%f878, [%r130+8448];
	fma.rn.f32 	%f879, %f877, %f878, %f855;
	ld.shared.f32 	%f880, [%r130+8452];
	fma.rn.f32 	%f881, %f877, %f880, %f857;
	ld.shared.f32 	%f882, [%r130+8576];
	fma.rn.f32 	%f883, %f877, %f882, %f859;
	ld.shared.f32 	%f884, [%r130+8580];
	fma.rn.f32 	%f885, %f877, %f884, %f861;
	ld.shared.f32 	%f886, [%r126+8452];
	fma.rn.f32 	%f887, %f886, %f878, %f863;
	fma.rn.f32 	%f888, %f886, %f880, %f864;
	fma.rn.f32 	%f889, %f886, %f882, %f865;
	fma.rn.f32 	%f890, %f886, %f884, %f866;
	ld.shared.f32 	%f891, [%r126+8576];
	fma.rn.f32 	%f892, %f891, %f878, %f868;
	fma.rn.f32 	%f893, %f891, %f880, %f869;
	fma.rn.f32 	%f894, %f891, %f882, %f870;
	fma.rn.f32 	%f895, %f891, %f884, %f871;
	ld.shared.f32 	%f896, [%r126+8580];
	fma.rn.f32 	%f897, %f896, %f878, %f873;
	fma.rn.f32 	%f898, %f896, %f880, %f874;
	fma.rn.f32 	%f899, %f896, %f882, %f875;
	fma.rn.f32 	%f900, %f896, %f884, %f876;
	ld.shared.f32 	%f901, [%r126+8704];
	ld.shared.f32 	%f902, [%r130+8704];
	fma.rn.f32 	%f903, %f901, %f902, %f879;
	ld.shared.f32 	%f904, [%r130+8708];
	fma.rn.f32 	%f905, %f901, %f904, %f881;
	ld.shared.f32 	%f906, [%r130+8832];
	fma.rn.f32 	%f907, %f901, %f906, %f883;
	ld.shared.f32 	%f908, [%r130+8836];
	fma.rn.f32 	%f909, %f901, %f908, %f885;
	ld.shared.f32 	%f910, [%r126+8708];
	fma.rn.f32 	%f911, %f910, %f902, %f887;
	fma.rn.f32 	%f912, %f910, %f904, %f888;
	fma.rn.f32 	%f913, %f910, %f906, %f889;
	fma.rn.f32 	%f914, %f910, %f908, %f890;
	ld.shared.f32 	%f915, [%r126+8832];
	fma.rn.f32 	%f916, %f915, %f902, %f892;
	fma.rn.f32 	%f917, %f915, %f904, %f893;
	fma.rn.f32 	%f918, %f915, %f906, %f894;
	fma.rn.f32 	%f919, %f915, %f908, %f895;
	ld.shared.f32 	%f920, [%r126+8836];
	fma.rn.f32 	%f921, %f920, %f902, %f897;
	fma.rn.f32 	%f922, %f920, %f904, %f898;
	fma.rn.f32 	%f923, %f920, %f906, %f899;
	fma.rn.f32 	%f924, %f920, %f908, %f900;
	ld.shared.f32 	%f925, [%r126+8960];
	ld.shared.f32 	%f926, [%r130+8960];
	fma.rn.f32 	%f927, %f925, %f926, %f903;
	ld.shared.f32 	%f928, [%r130+8964];
	fma.rn.f32 	%f929, %f925, %f928, %f905;
	ld.shared.f32 	%f930, [%r130+9088];
	fma.rn.f32 	%f931, %f925, %f930, %f907;
	ld.shared.f32 	%f932, [%r130+9092];
	fma.rn.f32 	%f933, %f925, %f932, %f909;
	ld.shared.f32 	%f934, [%r126+8964];
	fma.rn.f32 	%f935, %f934, %f926, %f911;
	fma.rn.f32 	%f936, %f934, %f928, %f912;
	fma.rn.f32 	%f937, %f934, %f930, %f913;
	fma.rn.f32 	%f938, %f934, %f932, %f914;
	ld.shared.f32 	%f939, [%r126+9088];
	fma.rn.f32 	%f940, %f939, %f926, %f916;
	fma.rn.f32 	%f941, %f939, %f928, %f917;
	fma.rn.f32 	%f942, %f939, %f930, %f918;
	fma.rn.f32 	%f943, %f939, %f932, %f919;
	ld.shared.f32 	%f944, [%r126+9092];
	fma.rn.f32 	%f945, %f944, %f926, %f921;
	fma.rn.f32 	%f946, %f944, %f928, %f922;
	fma.rn.f32 	%f947, %f944, %f930, %f923;
	fma.rn.f32 	%f948, %f944, %f932, %f924;
	ld.shared.f32 	%f949, [%r126+9216];
	ld.shared.f32 	%f950, [%r130+9216];
	fma.rn.f32 	%f951, %f949, %f950, %f927;
	ld.shared.f32 	%f952, [%r130+9220];
	fma.rn.f32 	%f953, %f949, %f952, %f929;
	ld.shared.f32 	%f954, [%r130+9344];
	fma.rn.f32 	%f955, %f949, %f954, %f931;
	ld.shared.f32 	%f956, [%r130+9348];
	fma.rn.f32 	%f957, %f949, %f956, %f933;
	ld.shared.f32 	%f958, [%r126+9220];
	fma.rn.f32 	%f959, %f958, %f950, %f935;
	fma.rn.f32 	%f960, %f958, %f952, %f936;
	fma.rn.f32 	%f961, %f958, %f954, %f937;
	fma.rn.f32 	%f962, %f958, %f956, %f938;
	ld.shared.f32 	%f963, [%r126+9344];
	fma.rn.f32 	%f964, %f963, %f950, %f940;
	fma.rn.f32 	%f965, %f963, %f952, %f941;
	fma.rn.f32 	%f966, %f963, %f954, %f942;
	fma.rn.f32 	%f967, %f963, %f956, %f943;
	ld.shared.f32 	%f968, [%r126+9348];
	fma.rn.f32 	%f969, %f968, %f950, %f945;
	fma.rn.f32 	%f970, %f968, %f952, %f946;
	fma.rn.f32 	%f971, %f968, %f954, %f947;
	fma.rn.f32 	%f972, %f968, %f956, %f948;
	ld.shared.f32 	%f973, [%r126+9472];
	ld.shared.f32 	%f974, [%r130+9472];
	fma.rn.f32 	%f975, %f973, %f974, %f951;
	ld.shared.f32 	%f976, [%r130+9476];
	fma.rn.f32 	%f977, %f973, %f976, %f953;
	ld.shared.f32 	%f978, [%r130+9600];
	fma.rn.f32 	%f979, %f973, %f978, %f955;
	ld.shared.f32 	%f980, [%r130+9604];
	fma.rn.f32 	%f981, %f973, %f980, %f957;
	ld.shared.f32 	%f982, [%r126+9476];
	fma.rn.f32 	%f983, %f982, %f974, %f959;
	fma.rn.f32 	%f984, %f982, %f976, %f960;
	fma.rn.f32 	%f985, %f982, %f978, %f961;
	fma.rn.f32 	%f986, %f982, %f980, %f962;
	ld.shared.f32 	%f987, [%r126+9600];
	fma.rn.f32 	%f988, %f987, %f974, %f964;
	fma.rn.f32 	%f989, %f987, %f976, %f965;
	fma.rn.f32 	%f990, %f987, %f978, %f966;
	fma.rn.f32 	%f991, %f987, %f980, %f967;
	ld.shared.f32 	%f992, [%r126+9604];
	fma.rn.f32 	%f993, %f992, %f974, %f969;
	fma.rn.f32 	%f994, %f992, %f976, %f970;
	fma.rn.f32 	%f995, %f992, %f978, %f971;
	fma.rn.f32 	%f996, %f992, %f980, %f972;
	ld.shared.f32 	%f997, [%r126+9728];
	ld.shared.f32 	%f998, [%r130+9728];
	fma.rn.f32 	%f999, %f997, %f998, %f975;
	ld.shared.f32 	%f1000, [%r130+9732];
	fma.rn.f32 	%f1001, %f997, %f1000, %f977;
	ld.shared.f32 	%f1002, [%r130+9856];
	fma.rn.f32 	%f1003, %f997, %f1002, %f979;
	ld.shared.f32 	%f1004, [%r130+9860];
	fma.rn.f32 	%f1005, %f997, %f1004, %f981;
	ld.shared.f32 	%f1006, [%r126+9732];
	fma.rn.f32 	%f1007, %f1006, %f998, %f983;
	fma.rn.f32 	%f1008, %f1006, %f1000, %f984;
	fma.rn.f32 	%f1009, %f1006, %f1002, %f985;
	fma.rn.f32 	%f1010, %f1006, %f1004, %f986;
	ld.shared.f32 	%f1011, [%r126+9856];
	fma.rn.f32 	%f1012, %f1011, %f998, %f988;
	fma.rn.f32 	%f1013, %f1011, %f1000, %f989;
	fma.rn.f32 	%f1014, %f1011, %f1002, %f990;
	fma.rn.f32 	%f1015, %f1011, %f1004, %f991;
	ld.shared.f32 	%f1016, [%r126+9860];
	fma.rn.f32 	%f1017, %f1016, %f998, %f993;
	fma.rn.f32 	%f1018, %f1016, %f1000, %f994;
	fma.rn.f32 	%f1019, %f1016, %f1002, %f995;
	fma.rn.f32 	%f1020, %f1016, %f1004, %f996;
	ld.shared.f32 	%f1021, [%r126+9984];
	ld.shared.f32 	%f1022, [%r130+9984];
	fma.rn.f32 	%f1023, %f1021, %f1022, %f999;
	ld.shared.f32 	%f1024, [%r130+9988];
	fma.rn.f32 	%f1025, %f1021, %f1024, %f1001;
	ld.shared.f32 	%f1026, [%r130+10112];
	fma.rn.f32 	%f1027, %f1021, %f1026, %f1003;
	ld.shared.f32 	%f1028, [%r130+10116];
	fma.rn.f32 	%f1029, %f1021, %f1028, %f1005;
	ld.shared.f32 	%f1030, [%r126+9988];
	fma.rn.f32 	%f1031, %f1030, %f1022, %f1007;
	fma.rn.f32 	%f1032, %f1030, %f1024, %f1008;
	fma.rn.f32 	%f1033, %f1030, %f1026, %f1009;
	fma.rn.f32 	%f1034, %f1030, %f1028, %f1010;
	ld.shared.f32 	%f1035, [%r126+10112];
	fma.rn.f32 	%f1036, %f1035, %f1022, %f1012;
	fma.rn.f32 	%f1037, %f1035, %f1024, %f1013;
	fma.rn.f32 	%f1038, %f1035, %f1026, %f1014;
	fma.rn.f32 	%f1039, %f1035, %f1028, %f1015;
	ld.shared.f32 	%f1040, [%r126+10116];
	fma.rn.f32 	%f1041, %f1040, %f1022, %f1017;
	fma.rn.f32 	%f1042, %f1040, %f1024, %f1018;
	fma.rn.f32 	%f1043, %f1040, %f1026, %f1019;
	fma.rn.f32 	%f1044, %f1040, %f1028, %f1020;
	ld.shared.f32 	%f1045, [%r126+10240];
	ld.shared.f32 	%f1046, [%r130+10240];
	fma.rn.f32 	%f1047, %f1045, %f1046, %f1023;
	ld.shared.f32 	%f1048, [%r130+10244];
	fma.rn.f32 	%f1049, %f1045, %f1048, %f1025;
	ld.shared.f32 	%f1050, [%r130+10368];
	fma.rn.f32 	%f1051, %f1045, %f1050, %f1027;
	ld.shared.f32 	%f1052, [%r130+10372];
	fma.rn.f32 	%f1053, %f1045, %f1052, %f1029;
	ld.shared.f32 	%f1054, [%r126+10244];
	fma.rn.f32 	%f1055, %f1054, %f1046, %f1031;
	fma.rn.f32 	%f1056, %f1054, %f1048, %f1032;
	fma.rn.f32 	%f1057, %f1054, %f1050, %f1033;
	fma.rn.f32 	%f1058, %f1054, %f1052, %f1034;
	ld.shared.f32 	%f1059, [%r126+10368];
	fma.rn.f32 	%f1060, %f1059, %f1046, %f1036;
	fma.rn.f32 	%f1061, %f1059, %f1048, %f1037;
	fma.rn.f32 	%f1062, %f1059, %f1050, %f1038;
	fma.rn.f32 	%f1063, %f1059, %f1052, %f1039;
	ld.shared.f32 	%f1064, [%r126+10372];
	fma.rn.f32 	%f1065, %f1064, %f1046, %f1041;
	fma.rn.f32 	%f1066, %f1064, %f1048, %f1042;
	fma.rn.f32 	%f1067, %f1064, %f1050, %f1043;
	fma.rn.f32 	%f1068, %f1064, %f1052, %f1044;
	ld.shared.f32 	%f1069, [%r126+10496];
	ld.shared.f32 	%f1070, [%r130+10496];
	fma.rn.f32 	%f1071, %f1069, %f1070, %f1047;
	ld.shared.f32 	%f1072, [%r130+10500];
	fma.rn.f32 	%f1073, %f1069, %f1072, %f1049;
	ld.shared.f32 	%f1074, [%r130+10624];
	fma.rn.f32 	%f1075, %f1069, %f1074, %f1051;
	ld.shared.f32 	%f1076, [%r130+10628];
	fma.rn.f32 	%f1077, %f1069, %f1076, %f1053;
	ld.shared.f32 	%f1078, [%r126+10500];
	fma.rn.f32 	%f1079, %f1078, %f1070, %f1055;
	fma.rn.f32 	%f1080, %f1078, %f1072, %f1056;
	fma.rn.f32 	%f1081, %f1078, %f1074, %f1057;
	fma.rn.f32 	%f1082, %f1078, %f1076, %f1058;
	ld.shared.f32 	%f1083, [%r126+10624];
	fma.rn.f32 	%f1084, %f1083, %f1070, %f1060;
	fma.rn.f32 	%f1085, %f1083, %f1072, %f1061;
	fma.rn.f32 	%f1086, %f1083, %f1074, %f1062;
	fma.rn.f32 	%f1087, %f1083, %f1076, %f1063;
	ld.shared.f32 	%f1088, [%r126+10628];
	fma.rn.f32 	%f1089, %f1088, %f1070, %f1065;
	fma.rn.f32 	%f1090, %f1088, %f1072, %f1066;
	fma.rn.f32 	%f1091, %f1088, %f1074, %f1067;
	fma.rn.f32 	%f1092, %f1088, %f1076, %f1068;
	ld.shared.f32 	%f1093, [%r126+10752];
	ld.shared.f32 	%f1094, [%r130+10752];
	fma.rn.f32 	%f1095, %f1093, %f1094, %f1071;
	ld.shared.f32 	%f1096, [%r130+10756];
	fma.rn.f32 	%f1097, %f1093, %f1096, %f1073;
	ld.shared.f32 	%f1098, [%r130+10880];
	fma.rn.f32 	%f1099, %f1093, %f1098, %f1075;
	ld.shared.f32 	%f1100, [%r130+10884];
	fma.rn.f32 	%f1101, %f1093, %f1100, %f1077;
	ld.shared.f32 	%f1102, [%r126+10756];
	fma.rn.f32 	%f1103, %f1102, %f1094, %f1079;
	fma.rn.f32 	%f1104, %f1102, %f1096, %f1080;
	fma.rn.f32 	%f1105, %f1102, %f1098, %f1081;
	fma.rn.f32 	%f1106, %f1102, %f1100, %f1082;
	ld.shared.f32 	%f1107, [%r126+10880];
	fma.rn.f32 	%f1108, %f1107, %f1094, %f1084;
	fma.rn.f32 	%f1109, %f1107, %f1096, %f1085;
	fma.rn.f32 	%f1110, %f1107, %f1098, %f1086;
	fma.rn.f32 	%f1111, %f1107, %f1100, %f1087;
	ld.shared.f32 	%f1112, [%r126+10884];
	fma.rn.f32 	%f1113, %f1112, %f1094, %f1089;
	fma.rn.f32 	%f1114, %f1112, %f1096, %f1090;
	fma.rn.f32 	%f1115, %f1112, %f1098, %f1091;
	fma.rn.f32 	%f1116, %f1112, %f1100, %f1092;
	ld.shared.f32 	%f1117, [%r126+11008];
	ld.shared.f32 	%f1118, [%r130+11008];
	fma.rn.f32 	%f1119, %f1117, %f1118, %f1095;
	ld.shared.f32 	%f1120, [%r130+11012];
	fma.rn.f32 	%f1121, %f1117, %f1120, %f1097;
	ld.shared.f32 	%f1122, [%r130+11136];
	fma.rn.f32 	%f1123, %f1117, %f1122, %f1099;
	ld.shared.f32 	%f1124, [%r130+11140];
	fma.rn.f32 	%f1125, %f1117, %f1124, %f1101;
	ld.shared.f32 	%f1126, [%r126+11012];
	fma.rn.f32 	%f1127, %f1126, %f1118, %f1103;
	fma.rn.f32 	%f1128, %f1126, %f1120, %f1104;
	fma.rn.f32 	%f1129, %f1126, %f1122, %f1105;
	fma.rn.f32 	%f1130, %f1126, %f1124, %f1106;
	ld.shared.f32 	%f1131, [%r126+11136];
	fma.rn.f32 	%f1132, %f1131, %f1118, %f1108;
	fma.rn.f32 	%f1133, %f1131, %f1120, %f1109;
	fma.rn.f32 	%f1134, %f1131, %f1122, %f1110;
	fma.rn.f32 	%f1135, %f1131, %f1124, %f1111;
	ld.shared.f32 	%f1136, [%r126+11140];
	fma.rn.f32 	%f1137, %f1136, %f1118, %f1113;
	fma.rn.f32 	%f1138, %f1136, %f1120, %f1114;
	fma.rn.f32 	%f1139, %f1136, %f1122, %f1115;
	fma.rn.f32 	%f1140, %f1136, %f1124, %f1116;
	ld.shared.f32 	%f1141, [%r126+11264];
	ld.shared.f32 	%f1142, [%r130+11264];
	fma.rn.f32 	%f1143, %f1141, %f1142, %f1119;
	ld.shared.f32 	%f1144, [%r130+11268];
	fma.rn.f32 	%f1145, %f1141, %f1144, %f1121;
	ld.shared.f32 	%f1146, [%r130+11392];
	fma.rn.f32 	%f1147, %f1141, %f1146, %f1123;
	ld.shared.f32 	%f1148, [%r130+11396];
	fma.rn.f32 	%f1149, %f1141, %f1148, %f1125;
	ld.shared.f32 	%f1150, [%r126+11268];
	fma.rn.f32 	%f1151, %f1150, %f1142, %f1127;
	fma.rn.f32 	%f1152, %f1150, %f1144, %f1128;
	fma.rn.f32 	%f1153, %f1150, %f1146, %f1129;
	fma.rn.f32 	%f1154, %f1150, %f1148, %f1130;
	ld.shared.f32 	%f1155, [%r126+11392];
	fma.rn.f32 	%f1156, %f1155, %f1142, %f1132;
	fma.rn.f32 	%f1157, %f1155, %f1144, %f1133;
	fma.rn.f32 	%f1158, %f1155, %f1146, %f1134;
	fma.rn.f32 	%f1159, %f1155, %f1148, %f1135;
	ld.shared.f32 	%f1160, [%r126+11396];
	fma.rn.f32 	%f1161, %f1160, %f1142, %f1137;
	fma.rn.f32 	%f1162, %f1160, %f1144, %f1138;
	fma.rn.f32 	%f1163, %f1160, %f1146, %f1139;
	fma.rn.f32 	%f1164, %f1160, %f1148, %f1140;
	ld.shared.f32 	%f1165, [%r126+11520];
	ld.shared.f32 	%f1166, [%r130+11520];
	fma.rn.f32 	%f1167, %f1165, %f1166, %f1143;
	ld.shared.f32 	%f1168, [%r130+11524];
	fma.rn.f32 	%f1169, %f1165, %f1168, %f1145;
	ld.shared.f32 	%f1170, [%r130+11648];
	fma.rn.f32 	%f1171, %f1165, %f1170, %f1147;
	ld.shared.f32 	%f1172, [%r130+11652];
	fma.rn.f32 	%f1173, %f1165, %f1172, %f1149;
	ld.shared.f32 	%f1174, [%r126+11524];
	fma.rn.f32 	%f1175, %f1174, %f1166, %f1151;
	fma.rn.f32 	%f1176, %f1174, %f1168, %f1152;
	fma.rn.f32 	%f1177, %f1174, %f1170, %f1153;
	fma.rn.f32 	%f1178, %f1174, %f1172, %f1154;
	ld.shared.f32 	%f1179, [%r126+11648];
	fma.rn.f32 	%f1180, %f1179, %f1166, %f1156;
	fma.rn.f32 	%f1181, %f1179, %f1168, %f1157;
	fma.rn.f32 	%f1182, %f1179, %f1170, %f1158;
	fma.rn.f32 	%f1183, %f1179, %f1172, %f1159;
	ld.shared.f32 	%f1184, [%r126+11652];
	fma.rn.f32 	%f1185, %f1184, %f1166, %f1161;
	fma.rn.f32 	%f1186, %f1184, %f1168, %f1162;
	fma.rn.f32 	%f1187, %f1184, %f1170, %f1163;
	fma.rn.f32 	%f1188, %f1184, %f1172, %f1164;
	ld.shared.f32 	%f1189, [%r126+11776];
	ld.shared.f32 	%f1190, [%r130+11776];
	fma.rn.f32 	%f1191, %f1189, %f1190, %f1167;
	ld.shared.f32 	%f1192, [%r130+11780];
	fma.rn.f32 	%f1193, %f1189, %f1192, %f1169;
	ld.shared.f32 	%f1194, [%r130+11904];
	fma.rn.f32 	%f1195, %f1189, %f1194, %f1171;
	ld.shared.f32 	%f1196, [%r130+11908];
	fma.rn.f32 	%f1197, %f1189, %f1196, %f1173;
	ld.shared.f32 	%f1198, [%r126+11780];
	fma.rn.f32 	%f1199, %f1198, %f1190, %f1175;
	fma.rn.f32 	%f1200, %f1198, %f1192, %f1176;
	fma.rn.f32 	%f1201, %f1198, %f1194, %f1177;
	fma.rn.f32 	%f1202, %f1198, %f1196, %f1178;
	ld.shared.f32 	%f1203, [%r126+11904];
	fma.rn.f32 	%f1204, %f1203, %f1190, %f1180;
	fma.rn.f32 	%f1205, %f1203, %f1192, %f1181;
	fma.rn.f32 	%f1206, %f1203, %f1194, %f1182;
	fma.rn.f32 	%f1207, %f1203, %f1196, %f1183;
	ld.shared.f32 	%f1208, [%r126+11908];
	fma.rn.f32 	%f1209, %f1208, %f1190, %f1185;
	fma.rn.f32 	%f1210, %f1208, %f1192, %f1186;
	fma.rn.f32 	%f1211, %f1208, %f1194, %f1187;
	fma.rn.f32 	%f1212, %f1208, %f1196, %f1188;
	ld.shared.f32 	%f1213, [%r126+12032];
	ld.shared.f32 	%f1214, [%r130+12032];
	fma.rn.f32 	%f1215, %f1213, %f1214, %f1191;
	ld.shared.f32 	%f1216, [%r130+12036];
	fma.rn.f32 	%f1217, %f1213, %f1216, %f1193;
	ld.shared.f32 	%f1218, [%r130+12160];
	fma.rn.f32 	%f1219, %f1213, %f1218, %f1195;
	ld.shared.f32 	%f1220, [%r130+12164];
	fma.rn.f32 	%f1221, %f1213, %f1220, %f1197;
	ld.shared.f32 	%f1222, [%r126+12036];
	fma.rn.f32 	%f1223, %f1222, %f1214, %f1199;
	fma.rn.f32 	%f1224, %f1222, %f1216, %f1200;
	fma.rn.f32 	%f1225, %f1222, %f1218, %f1201;
	fma.rn.f32 	%f1226, %f1222, %f1220, %f1202;
	ld.shared.f32 	%f1227, [%r126+12160];
	fma.rn.f32 	%f1228, %f1227, %f1214, %f1204;
	fma.rn.f32 	%f1229, %f1227, %f1216, %f1205;
	fma.rn.f32 	%f1230, %f1227, %f1218, %f1206;
	fma.rn.f32 	%f1231, %f1227, %f1220, %f1207;
	ld.shared.f32 	%f1232, [%r126+12164];
	fma.rn.f32 	%f1233, %f1232, %f1214, %f1209;
	fma.rn.f32 	%f1234, %f1232, %f1216, %f1210;
	fma.rn.f32 	%f1235, %f1232, %f1218, %f1211;
	fma.rn.f32 	%f1236, %f1232, %f1220, %f1212;
	ld.shared.f32 	%f1237, [%r126+12288];
	ld.shared.f32 	%f1238, [%r130+12288];
	fma.rn.f32 	%f1239, %f1237, %f1238, %f1215;
	ld.shared.f32 	%f1240, [%r130+12292];
	fma.rn.f32 	%f1241, %f1237, %f1240, %f1217;
	ld.shared.f32 	%f1242, [%r130+12416];
	fma.rn.f32 	%f1243, %f1237, %f1242, %f1219;
	ld.shared.f32 	%f1244, [%r130+12420];
	fma.rn.f32 	%f1245, %f1237, %f1244, %f1221;
	ld.shared.f32 	%f1246, [%r126+12292];
	fma.rn.f32 	%f1247, %f1246, %f1238, %f1223;
	fma.rn.f32 	%f1248, %f1246, %f1240, %f1224;
	fma.rn.f32 	%f1249, %f1246, %f1242, %f1225;
	fma.rn.f32 	%f1250, %f1246, %f1244, %f1226;
	ld.shared.f32 	%f1251, [%r126+12416];
	fma.rn.f32 	%f1252, %f1251, %f1238, %f1228;
	fma.rn.f32 	%f1253, %f1251, %f1240, %f1229;
	fma.rn.f32 	%f1254, %f1251, %f1242, %f1230;
	fma.rn.f32 	%f1255, %f1251, %f1244, %f1231;
	ld.shared.f32 	%f1256, [%r126+12420];
	fma.rn.f32 	%f1257, %f1256, %f1238, %f1233;
	fma.rn.f32 	%f1258, %f1256, %f1240, %f1234;
	fma.rn.f32 	%f1259, %f1256, %f1242, %f1235;
	fma.rn.f32 	%f1260, %f1256, %f1244, %f1236;
	ld.shared.f32 	%f1261, [%r126+12544];
	ld.shared.f32 	%f1262, [%r130+12544];
	fma.rn.f32 	%f1263, %f1261, %f1262, %f1239;
	ld.shared.f32 	%f1264, [%r130+12548];
	fma.rn.f32 	%f1265, %f1261, %f1264, %f1241;
	ld.shared.f32 	%f1266, [%r130+12672];
	fma.rn.f32 	%f1267, %f1261, %f1266, %f1243;
	ld.shared.f32 	%f1268, [%r130+12676];
	fma.rn.f32 	%f1269, %f1261, %f1268, %f1245;
	ld.shared.f32 	%f1270, [%r126+12548];
	fma.rn.f32 	%f1271, %f1270, %f1262, %f1247;
	fma.rn.f32 	%f1272, %f1270, %f1264, %f1248;
	fma.rn.f32 	%f1273, %f1270, %f1266, %f1249;
	fma.rn.f32 	%f1274, %f1270, %f1268, %f1250;
	ld.shared.f32 	%f1275, [%r126+12672];
	fma.rn.f32 	%f1276, %f1275, %f1262, %f1252;
	fma.rn.f32 	%f1277, %f1275, %f1264, %f1253;
	fma.rn.f32 	%f1278, %f1275, %f1266, %f1254;
	fma.rn.f32 	%f1279, %f1275, %f1268, %f1255;
	ld.shared.f32 	%f1280, [%r126+12676];
	fma.rn.f32 	%f1281, %f1280, %f1262, %f1257;
	fma.rn.f32 	%f1282, %f1280, %f1264, %f1258;
	fma.rn.f32 	%f1283, %f1280, %f1266, %f1259;
	fma.rn.f32 	%f1284, %f1280, %f1268, %f1260;
	ld.shared.f32 	%f1285, [%r126+12800];
	ld.shared.f32 	%f1286, [%r130+12800];
	fma.rn.f32 	%f1287, %f1285, %f1286, %f1263;
	ld.shared.f32 	%f1288, [%r130+12804];
	fma.rn.f32 	%f1289, %f1285, %f1288, %f1265;
	ld.shared.f32 	%f1290, [%r130+12928];
	fma.rn.f32 	%f1291, %f1285, %f1290, %f1267;
	ld.shared.f32 	%f1292, [%r130+12932];
	fma.rn.f32 	%f1293, %f1285, %f1292, %f1269;
	ld.shared.f32 	%f1294, [%r126+12804];
	fma.rn.f32 	%f1295, %f1294, %f1286, %f1271;
	fma.rn.f32 	%f1296, %f1294, %f1288, %f1272;
	fma.rn.f32 	%f1297, %f1294, %f1290, %f1273;
	fma.rn.f32 	%f1298, %f1294, %f1292, %f1274;
	ld.shared.f32 	%f1299, [%r126+12928];
	fma.rn.f32 	%f1300, %f1299, %f1286, %f1276;
	fma.rn.f32 	%f1301, %f1299, %f1288, %f1277;
	fma.rn.f32 	%f1302, %f1299, %f1290, %f1278;
	fma.rn.f32 	%f1303, %f1299, %f1292, %f1279;
	ld.shared.f32 	%f1304, [%r126+12932];
	fma.rn.f32 	%f1305, %f1304, %f1286, %f1281;
	fma.rn.f32 	%f1306, %f1304, %f1288, %f1282;
	fma.rn.f32 	%f1307, %f1304, %f1290, %f1283;
	fma.rn.f32 	%f1308, %f1304, %f1292, %f1284;
	ld.shared.f32 	%f1309, [%r126+13056];
	ld.shared.f32 	%f1310, [%r130+13056];
	fma.rn.f32 	%f1311, %f1309, %f1310, %f1287;
	ld.shared.f32 	%f1312, [%r130+13060];
	fma.rn.f32 	%f1313, %f1309, %f1312, %f1289;
	ld.shared.f32 	%f1314, [%r130+13184];
	fma.rn.f32 	%f1315, %f1309, %f1314, %f1291;
	ld.shared.f32 	%f1316, [%r130+13188];
	fma.rn.f32 	%f1317, %f1309, %f1316, %f1293;
	ld.shared.f32 	%f1318, [%r126+13060];
	fma.rn.f32 	%f1319, %f1318, %f1310, %f1295;
	fma.rn.f32 	%f1320, %f1318, %f1312, %f1296;
	fma.rn.f32 	%f1321, %f1318, %f1314, %f1297;
	fma.rn.f32 	%f1322, %f1318, %f1316, %f1298;
	ld.shared.f32 	%f1323, [%r126+13184];
	fma.rn.f32 	%f1324, %f1323, %f1310, %f1300;
	fma.rn.f32 	%f1325, %f1323, %f1312, %f1301;
	fma.rn.f32 	%f1326, %f1323, %f1314, %f1302;
	fma.rn.f32 	%f1327, %f1323, %f1316, %f1303;
	ld.shared.f32 	%f1328, [%r126+13188];
	fma.rn.f32 	%f1329, %f1328, %f1310, %f1305;
	fma.rn.f32 	%f1330, %f1328, %f1312, %f1306;
	fma.rn.f32 	%f1331, %f1328, %f1314, %f1307;
	fma.rn.f32 	%f1332, %f1328, %f1316, %f1308;
	ld.shared.f32 	%f1333, [%r126+13312];
	ld.shared.f32 	%f1334, [%r130+13312];
	fma.rn.f32 	%f1335, %f1333, %f1334, %f1311;
	ld.shared.f32 	%f1336, [%r130+13316];
	fma.rn.f32 	%f1337, %f1333, %f1336, %f1313;
	ld.shared.f32 	%f1338, [%r130+13440];
	fma.rn.f32 	%f1339, %f1333, %f1338, %f1315;
	ld.shared.f32 	%f1340, [%r130+13444];
	fma.rn.f32 	%f1341, %f1333, %f1340, %f1317;
	ld.shared.f32 	%f1342, [%r126+13316];
	fma.rn.f32 	%f1343, %f1342, %f1334, %f1319;
	fma.rn.f32 	%f1344, %f1342, %f1336, %f1320;
	fma.rn.f32 	%f1345, %f1342, %f1338, %f1321;
	fma.rn.f32 	%f1346, %f1342, %f1340, %f1322;
	ld.shared.f32 	%f1347, [%r126+13440];
	fma.rn.f32 	%f1348, %f1347, %f1334, %f1324;
	fma.rn.f32 	%f1349, %f1347, %f1336, %f1325;
	fma.rn.f32 	%f1350, %f1347, %f1338, %f1326;
	fma.rn.f32 	%f1351, %f1347, %f1340, %f1327;
	ld.shared.f32 	%f1352, [%r126+13444];
	fma.rn.f32 	%f1353, %f1352, %f1334, %f1329;
	fma.rn.f32 	%f1354, %f1352, %f1336, %f1330;
	fma.rn.f32 	%f1355, %f1352, %f1338, %f1331;
	fma.rn.f32 	%f1356, %f1352, %f1340, %f1332;
	ld.shared.f32 	%f1357, [%r126+13568];
	ld.shared.f32 	%f1358, [%r130+13568];
	fma.rn.f32 	%f1359, %f1357, %f1358, %f1335;
	ld.shared.f32 	%f1360, [%r130+13572];
	fma.rn.f32 	%f1361, %f1357, %f1360, %f1337;
	ld.shared.f32 	%f1362, [%r130+13696];
	fma.rn.f32 	%f1363, %f1357, %f1362, %f1339;
	ld.shared.f32 	%f1364, [%r130+13700];
	fma.rn.f32 	%f1365, %f1357, %f1364, %f1341;
	ld.shared.f32 	%f1366, [%r126+13572];
	fma.rn.f32 	%f1367, %f1366, %f1358, %f1343;
	fma.rn.f32 	%f1368, %f1366, %f1360, %f1344;
	fma.rn.f32 	%f1369, %f1366, %f1362, %f1345;
	fma.rn.f32 	%f1370, %f1366, %f1364, %f1346;
	ld.shared.f32 	%f1371, [%r126+13696];
	fma.rn.f32 	%f1372, %f1371, %f1358, %f1348;
	fma.rn.f32 	%f1373, %f1371, %f1360, %f1349;
	fma.rn.f32 	%f1374, %f1371, %f1362, %f1350;
	fma.rn.f32 	%f1375, %f1371, %f1364, %f1351;
	ld.shared.f32 	%f1376, [%r126+13700];
	fma.rn.f32 	%f1377, %f1376, %f1358, %f1353;
	fma.rn.f32 	%f1378, %f1376, %f1360, %f1354;
	fma.rn.f32 	%f1379, %f1376, %f1362, %f1355;
	fma.rn.f32 	%f1380, %f1376, %f1364, %f1356;
	ld.shared.f32 	%f1381, [%r126+13824];
	ld.shared.f32 	%f1382, [%r130+13824];
	fma.rn.f32 	%f1383, %f1381, %f1382, %f1359;
	ld.shared.f32 	%f1384, [%r130+13828];
	fma.rn.f32 	%f1385, %f1381, %f1384, %f1361;
	ld.shared.f32 	%f1386, [%r130+13952];
	fma.rn.f32 	%f1387, %f1381, %f1386, %f1363;
	ld.shared.f32 	%f1388, [%r130+13956];
	fma.rn.f32 	%f1389, %f1381, %f1388, %f1365;
	ld.shared.f32 	%f1390, [%r126+13828];
	fma.rn.f32 	%f1391, %f1390, %f1382, %f1367;
	fma.rn.f32 	%f1392, %f1390, %f1384, %f1368;
	fma.rn.f32 	%f1393, %f1390, %f1386, %f1369;
	fma.rn.f32 	%f1394, %f1390, %f1388, %f1370;
	ld.shared.f32 	%f1395, [%r126+13952];
	fma.rn.f32 	%f1396, %f1395, %f1382, %f1372;
	fma.rn.f32 	%f1397, %f1395, %f1384, %f1373;
	fma.rn.f32 	%f1398, %f1395, %f1386, %f1374;
	fma.rn.f32 	%f1399, %f1395, %f1388, %f1375;
	ld.shared.f32 	%f1400, [%r126+13956];
	fma.rn.f32 	%f1401, %f1400, %f1382, %f1377;
	fma.rn.f32 	%f1402, %f1400, %f1384, %f1378;
	fma.rn.f32 	%f1403, %f1400, %f1386, %f1379;
	fma.rn.f32 	%f1404, %f1400, %f1388, %f1380;
	ld.shared.f32 	%f1405, [%r126+14080];
	ld.shared.f32 	%f1406, [%r130+14080];
	fma.rn.f32 	%f1407, %f1405, %f1406, %f1383;
	ld.shared.f32 	%f1408, [%r130+14084];
	fma.rn.f32 	%f1409, %f1405, %f1408, %f1385;
	ld.shared.f32 	%f1410, [%r130+14208];
	fma.rn.f32 	%f1411, %f1405, %f1410, %f1387;
	ld.shared.f32 	%f1412, [%r130+14212];
	fma.rn.f32 	%f1413, %f1405, %f1412, %f1389;
	ld.shared.f32 	%f1414, [%r126+14084];
	fma.rn.f32 	%f1415, %f1414, %f1406, %f1391;
	fma.rn.f32 	%f1416, %f1414, %f1408, %f1392;
	fma.rn.f32 	%f1417, %f1414, %f1410, %f1393;
	fma.rn.f32 	%f1418, %f1414, %f1412, %f1394;
	ld.shared.f32 	%f1419, [%r126+14208];
	fma.rn.f32 	%f1420, %f1419, %f1406, %f1396;
	fma.rn.f32 	%f1421, %f1419, %f1408, %f1397;
	fma.rn.f32 	%f1422, %f1419, %f1410, %f1398;
	fma.rn.f32 	%f1423, %f1419, %f1412, %f1399;
	ld.shared.f32 	%f1424, [%r126+14212];
	fma.rn.f32 	%f1425, %f1424, %f1406, %f1401;
	fma.rn.f32 	%f1426, %f1424, %f1408, %f1402;
	fma.rn.f32 	%f1427, %f1424, %f1410, %f1403;
	fma.rn.f32 	%f1428, %f1424, %f1412, %f1404;
	ld.shared.f32 	%f1429, [%r126+14336];
	ld.shared.f32 	%f1430, [%r130+14336];
	fma.rn.f32 	%f1431, %f1429, %f1430, %f1407;
	ld.shared.f32 	%f1432, [%r130+14340];
	fma.rn.f32 	%f1433, %f1429, %f1432, %f1409;
	ld.shared.f32 	%f1434, [%r130+14464];
	fma.rn.f32 	%f1435, %f1429, %f1434, %f1411;
	ld.shared.f32 	%f1436, [%r130+14468];
	fma.rn.f32 	%f1437, %f1429, %f1436, %f1413;
	ld.shared.f32 	%f1438, [%r126+14340];
	fma.rn.f32 	%f1439, %f1438, %f1430, %f1415;
	fma.rn.f32 	%f1440, %f1438, %f1432, %f1416;
	fma.rn.f32 	%f1441, %f1438, %f1434, %f1417;
	fma.rn.f32 	%f1442, %f1438, %f1436, %f1418;
	ld.shared.f32 	%f1443, [%r126+14464];
	fma.rn.f32 	%f1444, %f1443, %f1430, %f1420;
	fma.rn.f32 	%f1445, %f1443, %f1432, %f1421;
	fma.rn.f32 	%f1446, %f1443, %f1434, %f1422;
	fma.rn.f32 	%f1447, %f1443, %f1436, %f1423;
	ld.shared.f32 	%f1448, [%r126+14468];
	fma.rn.f32 	%f1449, %f1448, %f1430, %f1425;
	fma.rn.f32 	%f1450, %f1448, %f1432, %f1426;
	fma.rn.f32 	%f1451, %f1448, %f1434, %f1427;
	fma.rn.f32 	%f1452, %f1448, %f1436, %f1428;
	ld.shared.f32 	%f1453, [%r126+14592];
	ld.shared.f32 	%f1454, [%r130+14592];
	fma.rn.f32 	%f1455, %f1453, %f1454, %f1431;
	ld.shared.f32 	%f1456, [%r130+14596];
	fma.rn.f32 	%f1457, %f1453, %f1456, %f1433;
	ld.shared.f32 	%f1458, [%r130+14720];
	fma.rn.f32 	%f1459, %f1453, %f1458, %f1435;
	ld.shared.f32 	%f1460, [%r130+14724];
	fma.rn.f32 	%f1461, %f1453, %f1460, %f1437;
	ld.shared.f32 	%f1462, [%r126+14596];
	fma.rn.f32 	%f1463, %f1462, %f1454, %f1439;
	fma.rn.f32 	%f1464, %f1462, %f1456, %f1440;
	fma.rn.f32 	%f1465, %f1462, %f1458, %f1441;
	fma.rn.f32 	%f1466, %f1462, %f1460, %f1442;
	ld.shared.f32 	%f1467, [%r126+14720];
	fma.rn.f32 	%f1468, %f1467, %f1454, %f1444;
	fma.rn.f32 	%f1469, %f1467, %f1456, %f1445;
	fma.rn.f32 	%f1470, %f1467, %f1458, %f1446;
	fma.rn.f32 	%f1471, %f1467, %f1460, %f1447;
	ld.shared.f32 	%f1472, [%r126+14724];
	fma.rn.f32 	%f1473, %f1472, %f1454, %f1449;
	fma.rn.f32 	%f1474, %f1472, %f1456, %f1450;
	fma.rn.f32 	%f1475, %f1472, %f1458, %f1451;
	fma.rn.f32 	%f1476, %f1472, %f1460, %f1452;
	ld.shared.f32 	%f1477, [%r126+14848];
	ld.shared.f32 	%f1478, [%r130+14848];
	fma.rn.f32 	%f1479, %f1477, %f1478, %f1455;
	ld.shared.f32 	%f1480, [%r130+14852];
	fma.rn.f32 	%f1481, %f1477, %f1480, %f1457;
	ld.shared.f32 	%f1482, [%r130+14976];
	fma.rn.f32 	%f1483, %f1477, %f1482, %f1459;
	ld.shared.f32 	%f1484, [%r130+14980];
	fma.rn.f32 	%f1485, %f1477, %f1484, %f1461;
	ld.shared.f32 	%f1486, [%r126+14852];
	fma.rn.f32 	%f1487, %f1486, %f1478, %f1463;
	fma.rn.f32 	%f1488, %f1486, %f1480, %f1464;
	fma.rn.f32 	%f1489, %f1486, %f1482, %f1465;
	fma.rn.f32 	%f1490, %f1486, %f1484, %f1466;
	ld.shared.f32 	%f1491, [%r126+14976];
	fma.rn.f32 	%f1492, %f1491, %f1478, %f1468;
	fma.rn.f32 	%f1493, %f1491, %f1480, %f1469;
	fma.rn.f32 	%f1494, %f1491, %f1482, %f1470;
	fma.rn.f32 	%f1495, %f1491, %f1484, %f1471;
	ld.shared.f32 	%f1496, [%r126+14980];
	fma.rn.f32 	%f1497, %f1496, %f1478, %f1473;
	fma.rn.f32 	%f1498, %f1496, %f1480, %f1474;
	fma.rn.f32 	%f1499, %f1496, %f1482, %f1475;
	fma.rn.f32 	%f1500, %f1496, %f1484, %f1476;
	ld.shared.f32 	%f1501, [%r126+15104];
	ld.shared.f32 	%f1502, [%r130+15104];
	fma.rn.f32 	%f1503, %f1501, %f1502, %f1479;
	ld.shared.f32 	%f1504, [%r130+15108];
	fma.rn.f32 	%f1505, %f1501, %f1504, %f1481;
	ld.shared.f32 	%f1506, [%r130+15232];
	fma.rn.f32 	%f1507, %f1501, %f1506, %f1483;
	ld.shared.f32 	%f1508, [%r130+15236];
	fma.rn.f32 	%f1509, %f1501, %f1508, %f1485;
	ld.shared.f32 	%f1510, [%r126+15108];
	fma.rn.f32 	%f1511, %f1510, %f1502, %f1487;
	fma.rn.f32 	%f1512, %f1510, %f1504, %f1488;
	fma.rn.f32 	%f1513, %f1510, %f1506, %f1489;
	fma.rn.f32 	%f1514, %f1510, %f1508, %f1490;
	ld.shared.f32 	%f1515, [%r126+15232];
	fma.rn.f32 	%f1516, %f1515, %f1502, %f1492;
	fma.rn.f32 	%f1517, %f1515, %f1504, %f1493;
	fma.rn.f32 	%f1518, %f1515, %f1506, %f1494;
	fma.rn.f32 	%f1519, %f1515, %f1508, %f1495;
	ld.shared.f32 	%f1520, [%r126+15236];
	fma.rn.f32 	%f1521, %f1520, %f1502, %f1497;
	fma.rn.f32 	%f1522, %f1520, %f1504, %f1498;
	fma.rn.f32 	%f1523, %f1520, %f1506, %f1499;
	fma.rn.f32 	%f1524, %f1520, %f1508, %f1500;
	ld.shared.f32 	%f1525, [%r126+15360];
	ld.shared.f32 	%f1526, [%r130+15360];
	fma.rn.f32 	%f1527, %f1525, %f1526, %f1503;
	ld.shared.f32 	%f1528, [%r130+15364];
	fma.rn.f32 	%f1529, %f1525, %f1528, %f1505;
	ld.shared.f32 	%f1530, [%r130+15488];
	fma.rn.f32 	%f1531, %f1525, %f1530, %f1507;
	ld.shared.f32 	%f1532, [%r130+15492];
	fma.rn.f32 	%f1533, %f1525, %f1532, %f1509;
	ld.shared.f32 	%f1534, [%r126+15364];
	fma.rn.f32 	%f1535, %f1534, %f1526, %f1511;
	fma.rn.f32 	%f1536, %f1534, %f1528, %f1512;
	fma.rn.f32 	%f1537, %f1534, %f1530, %f1513;
	fma.rn.f32 	%f1538, %f1534, %f1532, %f1514;
	ld.shared.f32 	%f1539, [%r126+15488];
	fma.rn.f32 	%f1540, %f1539, %f1526, %f1516;
	fma.rn.f32 	%f1541, %f1539, %f1528, %f1517;
	fma.rn.f32 	%f1542, %f1539, %f1530, %f1518;
	fma.rn.f32 	%f1543, %f1539, %f1532, %f1519;
	ld.shared.f32 	%f1544, [%r126+15492];
	fma.rn.f32 	%f1545, %f1544, %f1526, %f1521;
	fma.rn.f32 	%f1546, %f1544, %f1528, %f1522;
	fma.rn.f32 	%f1547, %f1544, %f1530, %f1523;
	fma.rn.f32 	%f1548, %f1544, %f1532, %f1524;
	ld.shared.f32 	%f1549, [%r126+15616];
	ld.shared.f32 	%f1550, [%r130+15616];
	fma.rn.f32 	%f1551, %f1549, %f1550, %f1527;
	ld.shared.f32 	%f1552, [%r130+15620];
	fma.rn.f32 	%f1553, %f1549, %f1552, %f1529;
	ld.shared.f32 	%f1554, [%r130+15744];
	fma.rn.f32 	%f1555, %f1549, %f1554, %f1531;
	ld.shared.f32 	%f1556, [%r130+15748];
	fma.rn.f32 	%f1557, %f1549, %f1556, %f1533;
	ld.shared.f32 	%f1558, [%r126+15620];
	fma.rn.f32 	%f1559, %f1558, %f1550, %f1535;
	fma.rn.f32 	%f1560, %f1558, %f1552, %f1536;
	fma.rn.f32 	%f1561, %f1558, %f1554, %f1537;
	fma.rn.f32 	%f1562, %f1558, %f1556, %f1538;
	ld.shared.f32 	%f1563, [%r126+15744];
	fma.rn.f32 	%f1564, %f1563, %f1550, %f1540;
	fma.rn.f32 	%f1565, %f1563, %f1552, %f1541;
	fma.rn.f32 	%f1566, %f1563, %f1554, %f1542;
	fma.rn.f32 	%f1567, %f1563, %f1556, %f1543;
	ld.shared.f32 	%f1568, [%r126+15748];
	fma.rn.f32 	%f1569, %f1568, %f1550, %f1545;
	fma.rn.f32 	%f1570, %f1568, %f1552, %f1546;
	fma.rn.f32 	%f1571, %f1568, %f1554, %f1547;
	fma.rn.f32 	%f1572, %f1568, %f1556, %f1548;
	ld.shared.f32 	%f1573, [%r126+15872];
	ld.shared.f32 	%f1574, [%r130+15872];
	fma.rn.f32 	%f1575, %f1573, %f1574, %f1551;
	ld.shared.f32 	%f1576, [%r130+15876];
	fma.rn.f32 	%f1577, %f1573, %f1576, %f1553;
	ld.shared.f32 	%f1578, [%r130+16000];
	fma.rn.f32 	%f1579, %f1573, %f1578, %f1555;
	ld.shared.f32 	%f1580, [%r130+16004];
	fma.rn.f32 	%f1581, %f1573, %f1580, %f1557;
	ld.shared.f32 	%f1582, [%r126+15876];
	fma.rn.f32 	%f1583, %f1582, %f1574, %f1559;
	fma.rn.f32 	%f1584, %f1582, %f1576, %f1560;
	fma.rn.f32 	%f1585, %f1582, %f1578, %f1561;
	fma.rn.f32 	%f1586, %f1582, %f1580, %f1562;
	ld.shared.f32 	%f1587, [%r126+16000];
	fma.rn.f32 	%f1588, %f1587, %f1574, %f1564;
	fma.rn.f32 	%f1589, %f1587, %f1576, %f1565;
	fma.rn.f32 	%f1590, %f1587, %f1578, %f1566;
	fma.rn.f32 	%f1591, %f1587, %f1580, %f1567;
	ld.shared.f32 	%f1592, [%r126+16004];
	fma.rn.f32 	%f1593, %f1592, %f1574, %f1569;
	fma.rn.f32 	%f1594, %f1592, %f1576, %f1570;
	fma.rn.f32 	%f1595, %f1592, %f1578, %f1571;
	fma.rn.f32 	%f1596, %f1592, %f1580, %f1572;
	ld.shared.f32 	%f1597, [%r126+16128];
	ld.shared.f32 	%f1598, [%r130+16128];
	fma.rn.f32 	%f1670, %f1597, %f1598, %f1575;
	ld.shared.f32 	%f1599, [%r130+16132];
	fma.rn.f32 	%f1669, %f1597, %f1599, %f1577;
	ld.shared.f32 	%f1600, [%r130+16256];
	fma.rn.f32 	%f1668, %f1597, %f1600, %f1579;
	ld.shared.f32 	%f1601, [%r130+16260];
	fma.rn.f32 	%f1667, %f1597, %f1601, %f1581;
	ld.shared.f32 	%f1602, [%r126+16132];
	fma.rn.f32 	%f1666, %f1602, %f1598, %f1583;
	fma.rn.f32 	%f1665, %f1602, %f1599, %f1584;
	fma.rn.f32 	%f1664, %f1602, %f1600, %f1585;
	fma.rn.f32 	%f1663, %f1602, %f1601, %f1586;
	ld.shared.f32 	%f1603, [%r126+16256];
	fma.rn.f32 	%f1671, %f1603, %f1598, %f1588;
	fma.rn.f32 	%f1672, %f1603, %f1599, %f1589;
	fma.rn.f32 	%f1673, %f1603, %f1600, %f1590;
	fma.rn.f32 	%f1674, %f1603, %f1601, %f1591;
	ld.shared.f32 	%f1604, [%r126+16260];
	fma.rn.f32 	%f1675, %f1604, %f1598, %f1593;
	fma.rn.f32 	%f1676, %f1604, %f1599, %f1594;
	fma.rn.f32 	%f1677, %f1604, %f1600, %f1595;
	fma.rn.f32 	%f1678, %f1604, %f1601, %f1596;
	bar.sync 	0;
	add.s32 	%r142, %r142, 64;
	shl.b32 	%r131, %r21, 6;
	mul.wide.s32 	%rd67, %r131, 4;
	add.s64 	%rd75, %rd75, %rd67;
	setp.lt.s32 	%p2, %r142, %r22;
	@%p2 bra 	$L__BB1_2;
$L__BB1_3:
	ld.param.f32 	%f1646, [_Z15mysgemm_v7_plusiiifPKfS0_fPf_param_6];
	ld.param.f32 	%f1645, [_Z15mysgemm_v7_plusiiifPKfS0_fPf_param_3];
	mov.u32 	%r132, %tid.x;
	shr.u32 	%r133, %r132, 3;
	and.b32  	%r134, %r133, 30;
	mul.lo.s32 	%r135, %r134, %r21;
	shl.b32 	%r136, %r132, 1;
	and.b32  	%r137, %r136, 30;
	add.s32 	%r138, %r135, %r137;
	mul.wide.s32 	%rd68, %r138, 4;
	add.s64 	%rd69, %rd3, %rd68;
	ld.global.f32 	%f1605, [%rd69];
	mul.f32 	%f1606, %f1646, %f1605;
	fma.rn.f32 	%f1607, %f1645, %f1670, %f1606;
	st.global.f32 	[%rd69], %f1607;
	mul.f32 	%f1608, %f1646, %f1607;
	fma.rn.f32 	%f1609, %f1645, %f1669, %f1608;
	add.s32 	%r139, %r135, %r21;
	mul.wide.s32 	%rd70, %r21, 4;
	add.s64 	%rd71, %rd69, %rd70;
	st.global.f32 	[%rd71], %f1609;
	mad.lo.s32 	%r140, %r21, 31, %r139;
	add.s32 	%r141, %r140, %r137;
	mul.wide.s32 	%rd72, %r141, 4;
	add.s64 	%rd73, %rd3, %rd72;
	ld.global.f32 	%f1610, [%rd73];
	mul.f32 	%f1611, %f1646, %f1610;
	fma.rn.f32 	%f1612, %f1645, %f1668, %f1611;
	st.global.f32 	[%rd73], %f1612;
	mul.f32 	%f1613, %f1646, %f1612;
	fma.rn.f32 	%f1614, %f1645, %f1667, %f1613;
	add.s64 	%rd74, %rd73, %rd70;
	st.global.f32 	[%rd74], %f1614;
	ld.global.f32 	%f1615, [%rd69+4];
	mul.f32 	%f1616, %f1646, %f1615;
	fma.rn.f32 	%f1617, %f1645, %f1666, %f1616;
	st.global.f32 	[%rd69+4], %f1617;
	mul.f32 	%f1618, %f1646, %f1617;
	fma.rn.f32 	%f1619, %f1645, %f1665, %f1618;
	st.global.f32 	[%rd71+4], %f1619;
	ld.global.f32 	%f1620, [%rd73+4];
	mul.f32 	%f1621, %f1646, %f1620;
	fma.rn.f32 	%f1622, %f1645, %f1664, %f1621;
	st.global.f32 	[%rd73+4], %f1622;
	mul.f32 	%f1623, %f1646, %f1622;
	fma.rn.f32 	%f1624, %f1645, %f1663, %f1623;
	st.global.f32 	[%rd74+4], %f1624;
	ld.global.f32 	%f1625, [%rd69+128];
	mul.f32 	%f1626, %f1646, %f1625;
	fma.rn.f32 	%f1627, %f1645, %f1671, %f1626;
	st.global.f32 	[%rd69+128], %f1627;
	mul.f32 	%f1628, %f1646, %f1627;
	fma.rn.f32 	%f1629, %f1645, %f1672, %f1628;
	st.global.f32 	[%rd71+128], %f1629;
	ld.global.f32 	%f1630, [%rd73+128];
	mul.f32 	%f1631, %f1646, %f1630;
	fma.rn.f32 	%f1632, %f1645, %f1673, %f1631;
	st.global.f32 	[%rd73+128], %f1632;
	mul.f32 	%f1633, %f1646, %f1632;
	fma.rn.f32 	%f1634, %f1645, %f1674, %f1633;
	st.global.f32 	[%rd74+128], %f1634;
	ld.global.f32 	%f1635, [%rd69+132];
	mul.f32 	%f1636, %f1646, %f1635;
	fma.rn.f32 	%f1637, %f1645, %f1675, %f1636;
	st.global.f32 	[%rd69+132], %f1637;
	mul.f32 	%f1638, %f1646, %f1637;
	fma.rn.f32 	%f1639, %f1645, %f1676, %f1638;
	st.global.f32 	[%rd71+132], %f1639;
	ld.global.f32 	%f1640, [%rd73+132];
	mul.f32 	%f1641, %f1646, %f1640;
	fma.rn.f32 	%f1642, %f1645, %f1677, %f1641;
	st.global.f32 	[%rd73+132], %f1642;
	mul.f32 	%f1643, %f1646, %f1642;
	fma.rn.f32 	%f1644, %f1645, %f1678, %f1643;
	st.global.f32 	[%rd74+132], %f1644;
	ret;

}
	// .globl	_Z14mysgemm_v7_anoiiifPKfS0_fPf
.visible .entry _Z14mysgemm_v7_anoiiifPKfS0_fPf(
	.param .u32 _Z14mysgemm_v7_anoiiifPKfS0_fPf_param_0,
	.param .u32 _Z14mysgemm_v7_anoiiifPKfS0_fPf_param_1,
	.param .u32 _Z14mysgemm_v7_anoiiifPKfS0_fPf_param_2,
	.param .f32 _Z14mysgemm_v7_anoiiifPKfS0_fPf_param_3,
	.param .u64 .ptr .align 1 _Z14mysgemm_v7_anoiiifPKfS0_fPf_param_4,
	.param .u64 .ptr .align 1 _Z14mysgemm_v7_anoiiifPKfS0_fPf_param_5,
	.param .f32 _Z14mysgemm_v7_anoiiifPKfS0_fPf_param_6,
	.param .u64 .ptr .align 1 _Z14mysgemm_v7_anoiiifPKfS0_fPf_param_7
)
.maxntid 256
{
	.reg .pred 	%p<3>;
	.reg .b32 	%r<80>;
	.reg .b32 	%f<511>;
	.reg .b64 	%rd<52>;
	// demoted variable
	.shared .align 4 .b8 _ZZ14mysgemm_v7_anoiiifPKfS0_fPfE3sa7[4096];
	// demoted variable
	.shared .align 4 .b8 _ZZ14mysgemm_v7_anoiiifPKfS0_fPfE3sb7[4096];
	ld.param.u32 	%r5, [_Z14mysgemm_v7_anoiiifPKfS0_fPf_param_0];
	ld.param.u32 	%r6, [_Z14mysgemm_v7_anoiiifPKfS0_fPf_param_2];
	ld.param.u64 	%rd15, [_Z14mysgemm_v7_anoiiifPKfS0_fPf_param_4];
	ld.param.u64 	%rd16, [_Z14mysgemm_v7_anoiiifPKfS0_fPf_param_5];
	cvta.to.global.u64 	%rd17, %rd16;
	cvta.to.global.u64 	%rd18, %rd15;
	mov.u32 	%r1, %tid.x;
	mov.u32 	%r7, %ctaid.x;
	mov.u32 	%r8, %ctaid.y;
	shl.b32 	%r9, %r7, 6;
	mul.wide.s32 	%rd19, %r9, 4;
	add.s64 	%rd50, %rd18, %rd19;
	shl.b32 	%r10, %r8, 6;
	mul.lo.s32 	%r11, %r6, %r10;
	mul.wide.s32 	%rd20, %r11, 4;
	add.s64 	%rd51, %rd17, %rd20;
	mad.lo.s32 	%r2, %r5, %r10, %r9;
	setp.lt.s32 	%p1, %r6, 1;
	mov.f32 	%f495, 0f00000000;
	mov.f32 	%f496, %f495;
	mov.f32 	%f497, %f495;
	mov.f32 	%f498, %f495;
	mov.f32 	%f499, %f495;
	mov.f32 	%f500, %f495;
	mov.f32 	%f501, %f495;
	mov.f32 	%f502, %f495;
	mov.f32 	%f503, %f495;
	mov.f32 	%f504, %f495;
	mov.f32 	%f505, %f495;
	mov.f32 	%f506, %f495;
	mov.f32 	%f507, %f495;
	mov.f32 	%f508, %f495;
	mov.f32 	%f509, %f495;
	mov.f32 	%f510, %f495;
	@%p1 bra 	$L__BB2_3;
	shr.u32 	%r13, %r1, 4;
	and.b32  	%r14, %r13, 14;
	and.b32  	%r15, %r1, 31;
	or.b32  	%r16, %r15, 32;
	mul.lo.s32 	%r17, %r14, %r5;
	add.s32 	%r18, %r17, %r15;
	cvt.s64.s32 	%rd21, %r17;
	cvt.u64.u32 	%rd22, %r15;
	add.s64 	%rd23, %rd21, %rd22;
	add.s32 	%r19, %r17, %r5;
	cvt.s64.s32 	%rd24, %r19;
	add.s64 	%rd25, %rd24, %rd22;
	shr.u32 	%r20, %r15, 4;
	or.b32  	%r21, %r14, %r20;
	mul.lo.s32 	%r22, %r6, %r15;
	add.s32 	%r23, %r22, %r21;
	shr.u32 	%r24, %r16, 4;
	add.s32 	%r25, %r24, %r14;
	and.b32  	%r26, %r25, 15;
	shl.b32 	%r27, %r6, 5;
	add.s32 	%r28, %r22, %r27;
	add.s32 	%r29, %r26, %r28;
	add.s32 	%r30, %r21, 1;
	and.b32  	%r31, %r30, 15;
	add.s32 	%r32, %r31, %r22;
	add.s32 	%r33, %r25, 1;
	and.b32  	%r34, %r33, 15;
	add.s32 	%r35, %r34, %r28;
	mul.wide.u32 	%rd3, %r23, 4;
	mul.wide.u32 	%rd4, %r29, 4;
	mul.wide.u32 	%rd5, %r32, 4;
	mul.wide.u32 	%rd6, %r35, 4;
	shl.b64 	%rd26, %rd25, 2;
	add.s64 	%rd7, %rd26, 128;
	shl.b64 	%rd27, %rd23, 2;
	add.s64 	%rd8, %rd27, 128;
	mul.wide.s32 	%rd9, %r18, 4;
	mov.f32 	%f510, 0f00000000;
	mov.b32 	%r79, 0;
	mov.f32 	%f509, %f510;
	mov.f32 	%f508, %f510;
	mov.f32 	%f507, %f510;
	mov.f32 	%f506, %f510;
	mov.f32 	%f505, %f510;
	mov.f32 	%f504, %f510;
	mov.f32 	%f503, %f510;
	mov.f32 	%f502, %f510;
	mov.f32 	%f501, %f510;
	mov.f32 	%f500, %f510;
	mov.f32 	%f499, %f510;
	mov.f32 	%f498, %f510;
	mov.f32 	%f497, %f510;
	mov.f32 	%f496, %f510;
	mov.f32 	%f495, %f510;
$L__BB2_2:
	add.s64 	%rd28, %rd50, %rd9;
	ld.global.f32 	%f53, [%rd28];
	mov.u32 	%r36, %tid.x;
	shr.u32 	%r37, %r36, 4;
	and.b32  	%r38, %r37, 14;
	and.b32  	%r39, %r36, 31;
	shl.b32 	%r40, %r36, 4;
	and.b32  	%r41, %r40, 3584;
	shl.b32 	%r42, %r36, 2;
	and.b32  	%r43, %r42, 124;
	or.b32  	%r44, %r41, %r43;
	mov.u32 	%r45, _ZZ14mysgemm_v7_anoiiifPKfS0_fPfE3sa7;
	add.s32 	%r46, %r45, %r44;
	st.shared.f32 	[%r46], %f53;
	add.s64 	%rd29, %rd50, %rd8;
	ld.global.f32 	%f54, [%rd29];
	st.shared.f32 	[%r46+128], %f54;
	mul.wide.s32 	%rd30, %r5, 4;
	add.s64 	%rd31, %rd30, %rd9;
	add.s64 	%rd32, %rd50, %rd31;
	ld.global.f32 	%f55, [%rd32];
	st.shared.f32 	[%r46+256], %f55;
	add.s64 	%rd33, %rd50, %rd7;
	ld.global.f32 	%f56, [%rd33];
	st.shared.f32 	[%r46+384], %f56;
	add.s64 	%rd34, %rd51, %rd3;
	ld.global.f32 	%f57, [%rd34];
	shr.u32 	%r47, %r39, 4;
	or.b32  	%r48, %r38, %r47;
	shl.b32 	%r49, %r48, 8;
	or.b32  	%r50, %r49, %r43;
	mov.u32 	%r51, _ZZ14mysgemm_v7_anoiiifPKfS0_fPfE3sb7;
	add.s32 	%r52, %r51, %r50;
	st.shared.f32 	[%r52], %f57;
	add.s64 	%rd35, %rd51, %rd4;
	ld.global.f32 	%f58, [%rd35];
	or.b32  	%r53, %r39, 32;
	shr.u32 	%r54, %r53, 4;
	add.s32 	%r55, %r54, %r38;
	shl.b32 	%r56, %r55, 8;
	and.b32  	%r57, %r56, 3840;
	or.b32  	%r58, %r57, %r43;
	add.s32 	%r59, %r51, %r58;
	st.shared.f32 	[%r59+128], %f58;
	add.s64 	%rd36, %rd51, %rd5;
	ld.global.f32 	%f59, [%rd36];
	add.s32 	%r60, %r49, 256;
	and.b32  	%r61, %r60, 3840;
	or.b32  	%r62, %r61, %r43;
	add.s32 	%r63, %r51, %r62;
	st.shared.f32 	[%r63], %f59;
	add.s64 	%rd37, %rd51, %rd6;
	ld.global.f32 	%f60, [%rd37];
	add.s32 	%r64, %r56, 256;
	and.b32  	%r65, %r64, 3840;
	or.b32  	%r66, %r65, %r43;
	add.s32 	%r67, %r51, %r66;
	st.shared.f32 	[%r67+128], %f60;
	bar.sync 	0;
	add.s64 	%rd51, %rd51, 64;
	and.b32  	%r68, %r40, 240;
	add.s32 	%r69, %r45, %r68;
	ld.shared.v4.f32 	{%f61, %f62, %f63, %f64}, [%r69];
	and.b32  	%r70, %r36, 240;
	add.s32 	%r71, %r51, %r70;
	ld.shared.v4.f32 	{%f65, %f66, %f67, %f68}, [%r71];
	fma.rn.f32 	%f69, %f61, %f65, %f495;
	fma.rn.f32 	%f70, %f62, %f65, %f496;
	fma.rn.f32 	%f71, %f63, %f65, %f497;
	fma.rn.f32 	%f72, %f64, %f65, %f498;
	fma.rn.f32 	%f73, %f61, %f66, %f499;
	fma.rn.f32 	%f74, %f62, %f66, %f500;
	fma.rn.f32 	%f75, %f63, %f66, %f501;
	fma.rn.f32 	%f76, %f64, %f66, %f502;
	fma.rn.f32 	%f77, %f61, %f67, %f503;
	fma.rn.f32 	%f78, %f62, %f67, %f504;
	fma.rn.f32 	%f79, %f63, %f67, %f505;
	fma.rn.f32 	%f80, %f64, %f67, %f506;
	fma.rn.f32 	%f81, %f61, %f68, %f507;
	fma.rn.f32 	%f82, %f62, %f68, %f508;
	fma.rn.f32 	%f83, %f63, %f68, %f509;
	fma.rn.f32 	%f84, %f64, %f68, %f510;
	ld.shared.v4.f32 	{%f85, %f86, %f87, %f88}, [%r69+256];
	ld.shared.v4.f32 	{%f89, %f90, %f91, %f92}, [%r71+256];
	fma.rn.f32 	%f93, %f85, %f89, %f69;
	fma.rn.f32 	%f94, %f86, %f89, %f70;
	fma.rn.f32 	%f95, %f87, %f89, %f71;
	fma.rn.f32 	%f96, %f88, %f89, %f72;
	fma.rn.f32 	%f97, %f85, %f90, %f73;
	fma.rn.f32 	%f98, %f86, %f90, %f74;
	fma.rn.f32 	%f99, %f87, %f90, %f75;
	fma.rn.f32 	%f100, %f88, %f90, %f76;
	fma.rn.f32 	%f101, %f85, %f91, %f77;
	fma.rn.f32 	%f102, %f86, %f91, %f78;
	fma.rn.f32 	%f103, %f87, %f91, %f79;
	fma.rn.f32 	%f104, %f88, %f91, %f80;
	fma.rn.f32 	%f105, %f85, %f92, %f81;
	fma.rn.f32 	%f106, %f86, %f92, %f82;
	fma.rn.f32 	%f107, %f87, %f92, %f83;
	fma.rn.f32 	%f108, %f88, %f92, %f84;
	ld.shared.v4.f32 	{%f109, %f110, %f111, %f112}, [%r69+512];
	ld.shared.v4.f32 	{%f113, %f114, %f115, %f116}, [%r71+512];
	fma.rn.f32 	%f117, %f109, %f113, %f93;
	fma.rn.f32 	%f118, %f110, %f113, %f94;
	fma.rn.f32 	%f119, %f111, %f113, %f95;
	fma.rn.f32 	%f120, %f112, %f113, %f96;
	fma.rn.f32 	%f121, %f109, %f114, %f97;
	fma.rn.f32 	%f122, %f110, %f114, %f98;
	fma.rn.f32 	%f123, %f111, %f114, %f99;
	fma.rn.f32 	%f124, %f112, %f114, %f100;
	fma.rn.f32 	%f125, %f109, %f115, %f101;
	fma.rn.f32 	%f126, %f110, %f115, %f102;
	fma.rn.f32 	%f127, %f111, %f115, %f103;
	fma.rn.f32 	%f128, %f112, %f115, %f104;
	fma.rn.f32 	%f129, %f109, %f116, %f105;
	fma.rn.f32 	%f130, %f110, %f116, %f106;
	fma.rn.f32 	%f131, %f111, %f116, %f107;
	fma.rn.f32 	%f132, %f112, %f116, %f108;
	ld.shared.v4.f32 	{%f133, %f134, %f135, %f136}, [%r69+768];
	ld.shared.v4.f32 	{%f137, %f138, %f139, %f140}, [%r71+768];
	fma.rn.f32 	%f141, %f133, %f137, %f117;
	fma.rn.f32 	%f142, %f134, %f137, %f118;
	fma.rn.f32 	%f143, %f135, %f137, %f119;
	fma.rn.f32 	%f144, %f136, %f137, %f120;
	fma.rn.f32 	%f145, %f133, %f138, %f121;
	fma.rn.f32 	%f146, %f134, %f138, %f122;
	fma.rn.f32 	%f147, %f135, %f138, %f123;
	fma.rn.f32 	%f148, %f136, %f138, %f124;
	fma.rn.f32 	%f149, %f133, %f139, %f125;
	fma.rn.f32 	%f150, %f134, %f139, %f126;
	fma.rn.f32 	%f151, %f135, %f139, %f127;
	fma.rn.f32 	%f152, %f136, %f139, %f128;
	fma.rn.f32 	%f153, %f133, %f140, %f129;
	fma.rn.f32 	%f154, %f134, %f140, %f130;
	fma.rn.f32 	%f155, %f135, %f140, %f131;
	fma.rn.f32 	%f156, %f136, %f140, %f132;
	ld.shared.v4.f32 	{%f157, %f158, %f159, %f160}, [%r69+1024];
	ld.shared.v4.f32 	{%f161, %f162, %f163, %f164}, [%r71+1024];
	fma.rn.f32 	%f165, %f157, %f161, %f141;
	fma.rn.f32 	%f166, %f158, %f161, %f142;
	fma.rn.f32 	%f167, %f159, %f161, %f143;
	fma.rn.f32 	%f168, %f160, %f161, %f144;
	fma.rn.f32 	%f169, %f157, %f162, %f145;
	fma.rn.f32 	%f170, %f158, %f162, %f146;
	fma.rn.f32 	%f171, %f159, %f162, %f147;
	fma.rn.f32 	%f172, %f160, %f162, %f148;
	fma.rn.f32 	%f173, %f157, %f163, %f149;
	fma.rn.f32 	%f174, %f158, %f163, %f150;
	fma.rn.f32 	%f175, %f159, %f163, %f151;
	fma.rn.f32 	%f176, %f160, %f163, %f152;
	fma.rn.f32 	%f177, %f157, %f164, %f153;
	fma.rn.f32 	%f178, %f158, %f164, %f154;
	fma.rn.f32 	%f179, %f159, %f164, %f155;
	fma.rn.f32 	%f180, %f160, %f164, %f156;
	ld.shared.v4.f32 	{%f181, %f182, %f183, %f184}, [%r69+1280];
	ld.shared.v4.f32 	{%f185, %f186, %f187, %f188}, [%r71+1280];
	fma.rn.f32 	%f189, %f181, %f185, %f165;
	fma.rn.f32 	%f190, %f182, %f185, %f166;
	fma.rn.f32 	%f191, %f183, %f185, %f167;
	fma.rn.f32 	%f192, %f184, %f185, %f168;
	fma.rn.f32 	%f193, %f181, %f186, %f169;
	fma.rn.f32 	%f194, %f182, %f186, %f170;
	fma.rn.f32 	%f195, %f183, %f186, %f171;
	fma.rn.f32 	%f196, %f184, %f186, %f172;
	fma.rn.f32 	%f197, %f181, %f187, %f173;
	fma.rn.f32 	%f198, %f182, %f187, %f174;
	fma.rn.f32 	%f199, %f183, %f187, %f175;
	fma.rn.f32 	%f200, %f184, %f187, %f176;
	fma.rn.f32 	%f201, %f181, %f188, %f177;
	fma.rn.f32 	%f202, %f182, %f188, %f178;
	fma.rn.f32 	%f203, %f183, %f188, %f179;
	fma.rn.f32 	%f204, %f184, %f188, %f180;
	ld.shared.v4.f32 	{%f205, %f206, %f207, %f208}, [%r69+1536];
	ld.shared.v4.f32 	{%f209, %f210, %f211, %f212}, [%r71+1536];
	fma.rn.f32 	%f213, %f205, %f209, %f189;
	fma.rn.f32 	%f214, %f206, %f209, %f190;
	fma.rn.f32 	%f215, %f207, %f209, %f191;
	fma.rn.f32 	%f216, %f208, %f209, %f192;
	fma.rn.f32 	%f217, %f205, %f210, %f193;
	fma.rn.f32 	%f218, %f206, %f210, %f194;
	fma.rn.f32 	%f219, %f207, %f210, %f195;
	fma.rn.f32 	%f220, %f208, %f210, %f196;
	fma.rn.f32 	%f221, %f205, %f211, %f197;
	fma.rn.f32 	%f222, %f206, %f211, %f198;
	fma.rn.f32 	%f223, %f207, %f211, %f199;
	fma.rn.f32 	%f224, %f208, %f211, %f200;
	fma.rn.f32 	%f225, %f205, %f212, %f201;
	fma.rn.f32 	%f226, %f206, %f212, %f202;
	fma.rn.f32 	%f227, %f207, %f212, %f203;
	fma.rn.f32 	%f228, %f208, %f212, %f204;
	ld.shared.v4.f32 	{%f229, %f230, %f231, %f232}, [%r69+1792];
	ld.shared.v4.f32 	{%f233, %f234, %f235, %f236}, [%r71+1792];
	fma.rn.f32 	%f237, %f229, %f233, %f213;
	fma.rn.f32 	%f238, %f230, %f233, %f214;
	fma.rn.f32 	%f239, %f231, %f233, %f215;
	fma.rn.f32 	%f240, %f232, %f233, %f216;
	fma.rn.f32 	%f241, %f229, %f234, %f217;
	fma.rn.f32 	%f242, %f230, %f234, %f218;
	fma.rn.f32 	%f243, %f231, %f234, %f219;
	fma.rn.f32 	%f244, %f232, %f234, %f220;
	fma.rn.f32 	%f245, %f229, %f235, %f221;
	fma.rn.f32 	%f246, %f230, %f235, %f222;
	fma.rn.f32 	%f247, %f231, %f235, %f223;
	fma.rn.f32 	%f248, %f232, %f235, %f224;
	fma.rn.f32 	%f249, %f229, %f236, %f225;
	fma.rn.f32 	%f250, %f230, %f236, %f226;
	fma.rn.f32 	%f251, %f231, %f236, %f227;
	fma.rn.f32 	%f252, %f232, %f236, %f228;
	ld.shared.v4.f32 	{%f253, %f254, %f255, %f256}, [%r69+2048];
	ld.shared.v4.f32 	{%f257, %f258, %f259, %f260}, [%r71+2048];
	fma.rn.f32 	%f261, %f253, %f257, %f237;
	fma.rn.f32 	%f262, %f254, %f257, %f238;
	fma.rn.f32 	%f263, %f255, %f257, %f239;
	fma.rn.f32 	%f264, %f256, %f257, %f240;
	fma.rn.f32 	%f265, %f253, %f258, %f241;
	fma.rn.f32 	%f266, %f254, %f258, %f242;
	fma.rn.f32 	%f267, %f255, %f258, %f243;
	fma.rn.f32 	%f268, %f256, %f258, %f244;
	fma.rn.f32 	%f269, %f253, %f259, %f245;
	fma.rn.f32 	%f270, %f254, %f259, %f246;
	fma.rn.f32 	%f271, %f255, %f259, %f247;
	fma.rn.f32 	%f272, %f256, %f259, %f248;
	fma.rn.f32 	%f273, %f253, %f260, %f249;
	fma.rn.f32 	%f274, %f254, %f260, %f250;
	fma.rn.f32 	%f275, %f255, %f260, %f251;
	fma.rn.f32 	%f276, %f256, %f260, %f252;
	ld.shared.v4.f32 	{%f277, %f278, %f279, %f280}, [%r69+2304];
	ld.shared.v4.f32 	{%f281, %f282, %f283, %f284}, [%r71+2304];
	fma.rn.f32 	%f285, %f277, %f281, %f261;
	fma.rn.f32 	%f286, %f278, %f281, %f262;
	fma.rn.f32 	%f287, %f279, %f281, %f263;
	fma.rn.f32 	%f288, %f280, %f281, %f264;
	fma.rn.f32 	%f289, %f277, %f282, %f265;
	fma.rn.f32 	%f290, %f278, %f282, %f266;
	fma.rn.f32 	%f291, %f279, %f282, %f267;
	fma.rn.f32 	%f292, %f280, %f282, %f268;
	fma.rn.f32 	%f293, %f277, %f283, %f269;
	fma.rn.f32 	%f294, %f278, %f283, %f270;
	fma.rn.f32 	%f295, %f279, %f283, %f271;
	fma.rn.f32 	%f296, %f280, %f283, %f272;
	fma.rn.f32 	%f297, %f277, %f284, %f273;
	fma.rn.f32 	%f298, %f278, %f284, %f274;
	fma.rn.f32 	%f299, %f279, %f284, %f275;
	fma.rn.f32 	%f300, %f280, %f284, %f276;
	ld.shared.v4.f32 	{%f301, %f302, %f303, %f304}, [%r69+2560];
	ld.shared.v4.f32 	{%f305, %f306, %f307, %f308}, [%r71+2560];
	fma.rn.f32 	%f309, %f301, %f305, %f285;
	fma.rn.f32 	%f310, %f302, %f305, %f286;
	fma.rn.f32 	%f311, %f303, %f305, %f287;
	fma.rn.f32 	%f312, %f304, %f305, %f288;
	fma.rn.f32 	%f313, %f301, %f306, %f289;
	fma.rn.f32 	%f314, %f302, %f306, %f290;
	fma.rn.f32 	%f315, %f303, %f306, %f291;
	fma.rn.f32 	%f316, %f304, %f306, %f292;
	fma.rn.f32 	%f317, %f301, %f307, %f293;
	fma.rn.f32 	%f318, %f302, %f307, %f294;
	fma.rn.f32 	%f319, %f303, %f307, %f295;
	fma.rn.f32 	%f320, %f304, %f307, %f296;
	fma.rn.f32 	%f321, %f301, %f308, %f297;
	fma.rn.f32 	%f322, %f302, %f308, %f298;
	fma.rn.f32 	%f323, %f303, %f308, %f299;
	fma.rn.f32 	%f324, %f304, %f308, %f300;
	ld.shared.v4.f32 	{%f325, %f326, %f327, %f328}, [%r69+2816];
	ld.shared.v4.f32 	{%f329, %f330, %f331, %f332}, [%r71+2816];
	fma.rn.f32 	%f333, %f325, %f329, %f309;
	fma.rn.f32 	%f334, %f326, %f329, %f310;
	fma.rn.f32 	%f335, %f327, %f329, %f311;
	fma.rn.f32 	%f336, %f328, %f329, %f312;
	fma.rn.f32 	%f337, %f325, %f330, %f313;
	fma.rn.f32 	%f338, %f326, %f330, %f314;
	fma.rn.f32 	%f339, %f327, %f330, %f315;
	fma.rn.f32 	%f340, %f328, %f330, %f316;
	fma.rn.f32 	%f341, %f325, %f331, %f317;
	fma.rn.f32 	%f342, %f326, %f331, %f318;
	fma.rn.f32 	%f343, %f327, %f331, %f319;
	fma.rn.f32 	%f344, %f328, %f331, %f320;
	fma.rn.f32 	%f345, %f325, %f332, %f321;
	fma.rn.f32 	%f346, %f326, %f332, %f322;
	fma.rn.f32 	%f347, %f327, %f332, %f323;
	fma.rn.f32 	%f348, %f328, %f332, %f324;
	ld.shared.v4.f32 	{%f349, %f350, %f351, %f352}, [%r69+3072];
	ld.shared.v4.f32 	{%f353, %f354, %f355, %f356}, [%r71+3072];
	fma.rn.f32 	%f357, %f349, %f353, %f333;
	fma.rn.f32 	%f358, %f350, %f353, %f334;
	fma.rn.f32 	%f359, %f351, %f353, %f335;
	fma.rn.f32 	%f360, %f352, %f353, %f336;
	fma.rn.f32 	%f361, %f349, %f354, %f337;
	fma.rn.f32 	%f362, %f350, %f354, %f338;
	fma.rn.f32 	%f363, %f351, %f354, %f339;
	fma.rn.f32 	%f364, %f352, %f354, %f340;
	fma.rn.f32 	%f365, %f349, %f355, %f341;
	fma.rn.f32 	%f366, %f350, %f355, %f342;
	fma.rn.f32 	%f367, %f351, %f355, %f343;
	fma.rn.f32 	%f368, %f352, %f355, %f344;
	fma.rn.f32 	%f369, %f349, %f356, %f345;
	fma.rn.f32 	%f370, %f350, %f356, %f346;
	fma.rn.f32 	%f371, %f351, %f356, %f347;
	fma.rn.f32 	%f372, %f352, %f356, %f348;
	ld.shared.v4.f32 	{%f373, %f374, %f375, %f376}, [%r69+3328];
	ld.shared.v4.f32 	{%f377, %f378, %f379, %f380}, [%r71+3328];
	fma.rn.f32 	%f381, %f373, %f377, %f357;
	fma.rn.f32 	%f382, %f374, %f377, %f358;
	fma.rn.f32 	%f383, %f375, %f377, %f359;
	fma.rn.f32 	%f384, %f376, %f377, %f360;
	fma.rn.f32 	%f385, %f373, %f378, %f361;
	fma.rn.f32 	%f386, %f374, %f378, %f362;
	fma.rn.f32 	%f387, %f375, %f378, %f363;
	fma.rn.f32 	%f388, %f376, %f378, %f364;
	fma.rn.f32 	%f389, %f373, %f379, %f365;
	fma.rn.f32 	%f390, %f374, %f379, %f366;
	fma.rn.f32 	%f391, %f375, %f379, %f367;
	fma.rn.f32 	%f392, %f376, %f379, %f368;
	fma.rn.f32 	%f393, %f373, %f380, %f369;
	fma.rn.f32 	%f394, %f374, %f380, %f370;
	fma.rn.f32 	%f395, %f375, %f380, %f371;
	fma.rn.f32 	%f396, %f376, %f380, %f372;
	ld.shared.v4.f32 	{%f397, %f398, %f399, %f400}, [%r69+3584];
	ld.shared.v4.f32 	{%f401, %f402, %f403, %f404}, [%r71+3584];
	fma.rn.f32 	%f405, %f397, %f401, %f381;
	fma.rn.f32 	%f406, %f398, %f401, %f382;
	fma.rn.f32 	%f407, %f399, %f401, %f383;
	fma.rn.f32 	%f408, %f400, %f401, %f384;
	fma.rn.f32 	%f409, %f397, %f402, %f385;
	fma.rn.f32 	%f410, %f398, %f402, %f386;
	fma.rn.f32 	%f411, %f399, %f402, %f387;
	fma.rn.f32 	%f412, %f400, %f402, %f388;
	fma.rn.f32 	%f413, %f397, %f403, %f389;
	fma.rn.f32 	%f414, %f398, %f403, %f390;
	fma.rn.f32 	%f415, %f399, %f403, %f391;
	fma.rn.f32 	%f416, %f400, %f403, %f392;
	fma.rn.f32 	%f417, %f397, %f404, %f393;
	fma.rn.f32 	%f418, %f398, %f404, %f394;
	fma.rn.f32 	%f419, %f399, %f404, %f395;
	fma.rn.f32 	%f420, %f400, %f404, %f396;
	ld.shared.v4.f32 	{%f421, %f422, %f423, %f424}, [%r69+3840];
	ld.shared.v4.f32 	{%f425, %f426, %f427, %f428}, [%r71+3840];
	fma.rn.f32 	%f495, %f421, %f425, %f405;
	fma.rn.f32 	%f496, %f422, %f425, %f406;
	fma.rn.f32 	%f497, %f423, %f425, %f407;
	fma.rn.f32 	%f498, %f424, %f425, %f408;
	fma.rn.f32 	%f499, %f421, %f426, %f409;
	fma.rn.f32 	%f500, %f422, %f426, %f410;
	fma.rn.f32 	%f501, %f423, %f426, %f411;
	fma.rn.f32 	%f502, %f424, %f426, %f412;
	fma.rn.f32 	%f503, %f421, %f427, %f413;
	fma.rn.f32 	%f504, %f422, %f427, %f414;
	fma.rn.f32 	%f505, %f423, %f427, %f415;
	fma.rn.f32 	%f506, %f424, %f427, %f416;
	fma.rn.f32 	%f507, %f421, %f428, %f417;
	fma.rn.f32 	%f508, %f422, %f428, %f418;
	fma.rn.f32 	%f509, %f423, %f428, %f419;
	fma.rn.f32 	%f510, %f424, %f428, %f420;
	bar.sync 	0;
	add.s32 	%r79, %r79, 16;
	shl.b32 	%r72, %r5, 4;
	mul.wide.s32 	%rd38, %r72, 4;
	add.s64 	%rd50, %rd50, %rd38;
	setp.lt.s32 	%p2, %r79, %r6;
	@%p2 bra 	$L__BB2_2;
$L__BB2_3:
	ld.param.u64 	%rd49, [_Z14mysgemm_v7_anoiiifPKfS0_fPf_param_7];
	ld.param.f32 	%f478, [_Z14mysgemm_v7_anoiiifPKfS0_fPf_param_6];
	ld.param.f32 	%f477, [_Z14mysgemm_v7_anoiiifPKfS0_fPf_param_3];
	cvt.s64.s32 	%rd39, %r2;
	cvta.to.global.u64 	%rd40, %rd49;
	mov.u32 	%r73, %tid.x;
	shr.u32 	%r74, %r73, 2;
	and.b32  	%r75, %r74, 60;
	shl.b32 	%r76, %r73, 2;
	and.b32  	%r77, %r76, 60;
	mad.lo.s32 	%r78, %r75, %r5, %r77;
	cvt.s64.s32 	%rd41, %r78;
	add.s64 	%rd42, %rd39, %rd41;
	shl.b64 	%rd43, %rd42, 2;
	add.s64 	%rd44, %rd40, %rd43;
	ld.global.v4.f32 	{%f429, %f430, %f431, %f432}, [%rd44];
	mul.wide.s32 	%rd45, %r5, 4;
	add.s64 	%rd46, %rd44, %rd45;
	ld.global.v4.f32 	{%f433, %f434, %f435, %f436}, [%rd46];
	add.s64 	%rd47, %rd46, %rd45;
	ld.global.v4.f32 	{%f437, %f438, %f439, %f440}, [%rd47];
	add.s64 	%rd48, %rd47, %rd45;
	ld.global.v4.f32 	{%f441, %f442, %f443, %f444}, [%rd48];
	mul.f32 	%f445, %f478, %f429;
	fma.rn.f32 	%f446, %f477, %f495, %f445;
	mul.f32 	%f447, %f478, %f430;
	fma.rn.f32 	%f448, %f477, %f496, %f447;
	mul.f32 	%f449, %f478, %f431;
	fma.rn.f32 	%f450, %f477, %f497, %f449;
	mul.f32 	%f451, %f478, %f432;
	fma.rn.f32 	%f452, %f477, %f498, %f451;
	mul.f32 	%f453, %f478, %f433;
	fma.rn.f32 	%f454, %f477, %f499, %f453;
	mul.f32 	%f455, %f478, %f434;
	fma.rn.f32 	%f456, %f477, %f500, %f455;
	mul.f32 	%f457, %f478, %f435;
	fma.rn.f32 	%f458, %f477, %f501, %f457;
	mul.f32 	%f459, %f478, %f436;
	fma.rn.f32 	%f460, %f477, %f502, %f459;
	mul.f32 	%f461, %f478, %f437;
	fma.rn.f32 	%f462, %f477, %f503, %f461;
	mul.f32 	%f463, %f478, %f438;
	fma.rn.f32 	%f464, %f477, %f504, %f463;
	mul.f32 	%f465, %f478, %f439;
	fma.rn.f32 	%f466, %f477, %f505, %f465;
	mul.f32 	%f467, %f478, %f440;
	fma.rn.f32 	%f468, %f477, %f506, %f467;
	mul.f32 	%f469, %f478, %f441;
	fma.rn.f32 	%f470, %f477, %f507, %f469;
	mul.f32 	%f471, %f478, %f442;
	fma.rn.f32 	%f472, %f477, %f508, %f471;
	mul.f32 	%f473, %f478, %f443;
	fma.rn.f32 	%f474, %f477, %f509, %f473;
	mul.f32 	%f475, %f478, %f444;
	fma.rn.f32 	%f476, %f477, %f510, %f475;
	st.global.v4.f32 	[%rd44], {%f446, %f448, %f450, %f452};
	st.global.v4.f32 	[%rd46], {%f454, %f456, %f458, %f460};
	st.global.v4.f32 	[%rd47], {%f462, %f464, %f466, %f468};
	st.global.v4.f32 	[%rd48], {%f470, %f472, %f474, %f476};
	ret;

}
	// .globl	_Z19mysgemm_v7_ano_plusiiifPKfS0_fPf
.visible .entry _Z19mysgemm_v7_ano_plusiiifPKfS0_fPf(
	.param .u32 _Z19mysgemm_v7_ano_plusiiifPKfS0_fPf_param_0,
	.param .u32 _Z19mysgemm_v7_ano_plusiiifPKfS0_fPf_param_1,
	.param .u32 _Z19mysgemm_v7_ano_plusiiifPKfS0_fPf_param_2,
	.param .f32 _Z19mysgemm_v7_ano_plusiiifPKfS0_fPf_param_3,
	.param .u64 .ptr .align 1 _Z19mysgemm_v7_ano_plusiiifPKfS0_fPf_param_4,
	.param .u64 .ptr .align 1 _Z19mysgemm_v7_ano_plusiiifPKfS0_fPf_param_5,
	.param .f32 _Z19mysgemm_v7_ano_plusiiifPKfS0_fPf_param_6,
	.param .u64 .ptr .align 1 _Z19mysgemm_v7_ano_plusiiifPKfS0_fPf_param_7
)
.maxntid 256
{
	.reg .pred 	%p<3>;
	.reg .b32 	%r<40>;
	.reg .b32 	%f<511>;
	.reg .b64 	%rd<44>;
	// demoted variable
	.shared .align 4 .b8 _ZZ19mysgemm_v7_ano_plusiiifPKfS0_fPfE3sa7[4096];
	// demoted variable
	.shared .align 4 .b8 _ZZ19mysgemm_v7_ano_plusiiifPKfS0_fPfE3sb7[4096];
	ld.param.u32 	%r10, [_Z19mysgemm_v7_ano_plusiiifPKfS0_fPf_param_0];
	ld.param.u32 	%r11, [_Z19mysgemm_v7_ano_plusiiifPKfS0_fPf_param_2];
	ld.param.u64 	%rd11, [_Z19mysgemm_v7_ano_plusiiifPKfS0_fPf_param_4];
	ld.param.u64 	%rd12, [_Z19mysgemm_v7_ano_plusiiifPKfS0_fPf_param_5];
	mov.u32 	%r1, %tid.x;
	mov.u32 	%r12, %ctaid.x;
	mov.u32 	%r13, %ctaid.y;
	shl.b32 	%r14, %r1, 2;
	and.b32  	%r2, %r14, 60;
	shr.u32 	%r15, %r1, 2;
	and.b32  	%r3, %r15, 60;
	shl.b32 	%r4, %r12, 6;
	shl.b32 	%r5, %r13, 6;
	setp.lt.s32 	%p1, %r11, 1;
	mov.f32 	%f495, 0f00000000;
	mov.f32 	%f496, %f495;
	mov.f32 	%f497, %f495;
	mov.f32 	%f498, %f495;
	mov.f32 	%f499, %f495;
	mov.f32 	%f500, %f495;
	mov.f32 	%f501, %f495;
	mov.f32 	%f502, %f495;
	mov.f32 	%f503, %f495;
	mov.f32 	%f504, %f495;
	mov.f32 	%f505, %f495;
	mov.f32 	%f506, %f495;
	mov.f32 	%f507, %f495;
	mov.f32 	%f508, %f495;
	mov.f32 	%f509, %f495;
	mov.f32 	%f510, %f495;
	@%p1 bra 	$L__BB3_3;
	cvta.to.global.u64 	%rd14, %rd11;
	mul.lo.s32 	%r17, %r11, %r5;
	shr.u32 	%r18, %r1, 4;
	and.b32  	%r19, %r18, 12;
	and.b32  	%r20, %r1, 63;
	mad.lo.s32 	%r21, %r19, %r10, %r20;
	and.b32  	%r23, %r14, 252;
	shl.b32 	%r24, %r1, 4;
	and.b32  	%r25, %r24, 3072;
	or.b32  	%r26, %r25, %r23;
	mov.u32 	%r27, _ZZ19mysgemm_v7_ano_plusiiifPKfS0_fPfE3sa7;
	add.s32 	%r6, %r27, %r26;
	mad.lo.s32 	%r28, %r11, %r20, %r19;
	mov.u32 	%r29, _ZZ19mysgemm_v7_ano_plusiiifPKfS0_fPfE3sb7;
	add.s32 	%r7, %r29, %r26;
	mul.wide.s32 	%rd15, %r17, 4;
	mul.wide.u32 	%rd16, %r28, 4;
	add.s64 	%rd17, %rd15, %rd16;
	cvta.to.global.u64 	%rd18, %rd12;
	add.s64 	%rd43, %rd18, %rd17;
	mul.wide.s32 	%rd19, %r10, 4;
	mul.wide.s32 	%rd20, %r4, 4;
	add.s64 	%rd21, %rd19, %rd20;
	add.s64 	%rd2, %rd14, %rd21;
	mul.wide.s32 	%rd42, %r21, 4;
	mul.wide.s32 	%rd22, %r10, 8;
	add.s64 	%rd23, %rd22, %rd20;
	add.s64 	%rd4, %rd14, %rd23;
	mul.wide.s32 	%rd24, %r10, 12;
	add.s64 	%rd25, %rd24, %rd20;
	add.s64 	%rd5, %rd14, %rd25;
	add.s64 	%rd6, %rd14, %rd20;
	mov.f32 	%f510, 0f00000000;
	mov.b32 	%r39, 0;
	mov.f32 	%f509, %f510;
	mov.f32 	%f508, %f510;
	mov.f32 	%f507, %f510;
	mov.f32 	%f506, %f510;
	mov.f32 	%f505, %f510;
	mov.f32 	%f504, %f510;
	mov.f32 	%f503, %f510;
	mov.f32 	%f502, %f510;
	mov.f32 	%f501, %f510;
	mov.f32 	%f500, %f510;
	mov.f32 	%f499, %f510;
	mov.f32 	%f498, %f510;
	mov.f32 	%f497, %f510;
	mov.f32 	%f496, %f510;
	mov.f32 	%f495, %f510;
$L__BB3_2:
	add.s64 	%rd26, %rd6, %rd42;
	ld.global.f32 	%f53, [%rd26];
	st.shared.f32 	[%r6], %f53;
	add.s64 	%rd27, %rd2, %rd42;
	ld.global.f32 	%f54, [%rd27];
	st.shared.f32 	[%r6+256], %f54;
	add.s64 	%rd28, %rd4, %rd42;
	ld.global.f32 	%f55, [%rd28];
	st.shared.f32 	[%r6+512], %f55;
	add.s64 	%rd29, %rd5, %rd42;
	ld.global.f32 	%f56, [%rd29];
	st.shared.f32 	[%r6+768], %f56;
	ld.global.v4.f32 	{%f57, %f58, %f59, %f60}, [%rd43];
	st.shared.f32 	[%r7], %f57;
	st.shared.f32 	[%r7+256], %f58;
	st.shared.f32 	[%r7+512], %f59;
	st.shared.f32 	[%r7+768], %f60;
	bar.sync 	0;
	shl.b32 	%r30, %r2, 2;
	mov.u32 	%r31, _ZZ19mysgemm_v7_ano_plusiiifPKfS0_fPfE3sa7;
	add.s32 	%r32, %r31, %r30;
	ld.shared.v4.f32 	{%f61, %f62, %f63, %f64}, [%r32];
	shl.b32 	%r33, %r3, 2;
	mov.u32 	%r34, _ZZ19mysgemm_v7_ano_plusiiifPKfS0_fPfE3sb7;
	add.s32 	%r35, %r34, %r33;
	ld.shared.v4.f32 	{%f65, %f66, %f67, %f68}, [%r35];
	fma.rn.f32 	%f69, %f61, %f65, %f495;
	fma.rn.f32 	%f70, %f62, %f65, %f496;
	fma.rn.f32 	%f71, %f63, %f65, %f497;
	fma.rn.f32 	%f72, %f64, %f65, %f498;
	fma.rn.f32 	%f73, %f61, %f66, %f499;
	fma.rn.f32 	%f74, %f62, %f66, %f500;
	fma.rn.f32 	%f75, %f63, %f66, %f501;
	fma.rn.f32 	%f76, %f64, %f66, %f502;
	fma.rn.f32 	%f77, %f61, %f67, %f503;
	fma.rn.f32 	%f78, %f62, %f67, %f504;
	fma.rn.f32 	%f79, %f63, %f67, %f505;
	fma.rn.f32 	%f80, %f64, %f67, %f506;
	fma.rn.f32 	%f81, %f61, %f68, %f507;
	fma.rn.f32 	%f82, %f62, %f68, %f508;
	fma.rn.f32 	%f83, %f63, %f68, %f509;
	fma.rn.f32 	%f84, %f64, %f68, %f510;
	ld.shared.v4.f32 	{%f85, %f86, %f87, %f88}, [%r32+256];
	ld.shared.v4.f32 	{%f89, %f90, %f91, %f92}, [%r35+256];
	fma.rn.f32 	%f93, %f85, %f89, %f69;
	fma.rn.f32 	%f94, %f86, %f89, %f70;
	fma.rn.f32 	%f95, %f87, %f89, %f71;
	fma.rn.f32 	%f96, %f88, %f89, %f72;
	fma.rn.f32 	%f97, %f85, %f90, %f73;
	fma.rn.f32 	%f98, %f86, %f90, %f74;
	fma.rn.f32 	%f99, %f87, %f90, %f75;
	fma.rn.f32 	%f100, %f88, %f90, %f76;
	fma.rn.f32 	%f101, %f85, %f91, %f77;
	fma.rn.f32 	%f102, %f86, %f91, %f78;
	fma.rn.f32 	%f103, %f87, %f91, %f79;
	fma.rn.f32 	%f104, %f88, %f91, %f80;
	fma.rn.f32 	%f105, %f85, %f92, %f81;
	fma.rn.f32 	%f106, %f86, %f92, %f82;
	fma.rn.f32 	%f107, %f87, %f92, %f83;
	fma.rn.f32 	%f108, %f88, %f92, %f84;
	ld.shared.v4.f32 	{%f109, %f110, %f111, %f112}, [%r32+512];
	ld.shared.v4.f32 	{%f113, %f114, %f115, %f116}, [%r35+512];
	fma.rn.f32 	%f117, %f109, %f113, %f93;
	fma.rn.f32 	%f118, %f110, %f113, %f94;
	fma.rn.f32 	%f119, %f111, %f113, %f95;
	fma.rn.f32 	%f120, %f112, %f113, %f96;
	fma.rn.f32 	%f121, %f109, %f114, %f97;
	fma.rn.f32 	%f122, %f110, %f114, %f98;
	fma.rn.f32 	%f123, %f111, %f114, %f99;
	fma.rn.f32 	%f124, %f112, %f114, %f100;
	fma.rn.f32 	%f125, %f109, %f115, %f101;
	fma.rn.f32 	%f126, %f110, %f115, %f102;
	fma.rn.f32 	%f127, %f111, %f115, %f103;
	fma.rn.f32 	%f128, %f112, %f115, %f104;
	fma.rn.f32 	%f129, %f109, %f116, %f105;
	fma.rn.f32 	%f130, %f110, %f116, %f106;
	fma.rn.f32 	%f131, %f111, %f116, %f107;
	fma.rn.f32 	%f132, %f112, %f116, %f108;
	ld.shared.v4.f32 	{%f133, %f134, %f135, %f136}, [%r32+768];
	ld.shared.v4.f32 	{%f137, %f138, %f139, %f140}, [%r35+768];
	fma.rn.f32 	%f141, %f133, %f137, %f117;
	fma.rn.f32 	%f142, %f134, %f137, %f118;
	fma.rn.f32 	%f143, %f135, %f137, %f119;
	fma.rn.f32 	%f144, %f136, %f137, %f120;
	fma.rn.f32 	%f145, %f133, %f138, %f121;
	fma.rn.f32 	%f146, %f134, %f138, %f122;
	fma.rn.f32 	%f147, %f135, %f138, %f123;
	fma.rn.f32 	%f148, %f136, %f138, %f124;
	fma.rn.f32 	%f149, %f133, %f139, %f125;
	fma.rn.f32 	%f150, %f134, %f139, %f126;
	fma.rn.f32 	%f151, %f135, %f139, %f127;
	fma.rn.f32 	%f152, %f136, %f139, %f128;
	fma.rn.f32 	%f153, %f133, %f140, %f129;
	fma.rn.f32 	%f154, %f134, %f140, %f130;
	fma.rn.f32 	%f155, %f135, %f140, %f131;
	fma.rn.f32 	%f156, %f136, %f140, %f132;
	ld.shared.v4.f32 	{%f157, %f158, %f159, %f160}, [%r32+1024];
	ld.shared.v4.f32 	{%f161, %f162, %f163, %f164}, [%r35+1024];
	fma.rn.f32 	%f165, %f157, %f161, %f141;
	fma.rn.f32 	%f166, %f158, %f161, %f142;
	fma.rn.f32 	%f167, %f159, %f161, %f143;
	fma.rn.f32 	%f168, %f160, %f161, %f144;
	fma.rn.f32 	%f169, %f157, %f162, %f145;
	fma.rn.f32 	%f170, %f158, %f162, %f146;
	fma.rn.f32 	%f171, %f159, %f162, %f147;
	fma.rn.f32 	%f172, %f160, %f162, %f148;
	fma.rn.f32 	%f173, %f157, %f163, %f149;
	fma.rn.f32 	%f174, %f158, %f163, %f150;
	fma.rn.f32 	%f175, %f159, %f163, %f151;
	fma.rn.f32 	%f176, %f160, %f163, %f152;
	fma.rn.f32 	%f177, %f157, %f164, %f153;
	fma.rn.f32 	%f178, %f158, %f164, %f154;
	fma.rn.f32 	%f179, %f159, %f164, %f155;
	fma.rn.f32 	%f180, %f160, %f164, %f156;
	ld.shared.v4.f32 	{%f181, %f182, %f183, %f184}, [%r32+1280];
	ld.shared.v4.f32 	{%f185, %f186, %f187, %f188}, [%r35+1280];
	fma.rn.f32 	%f189, %f181, %f185, %f165;
	fma.rn.f32 	%f190, %f182, %f185, %f166;
	fma.rn.f32 	%f191, %f183, %f185, %f167;
	fma.rn.f32 	%f192, %f184, %f185, %f168;
	fma.rn.f32 	%f193, %f181, %f186, %f169;
	fma.rn.f32 	%f194, %f182, %f186, %f170;
	fma.rn.f32 	%f195, %f183, %f186, %f171;
	fma.rn.f32 	%f196, %f184, %f186, %f172;
	fma.rn.f32 	%f197, %f181, %f187, %f173;
	fma.rn.f32 	%f198, %f182, %f187, %f174;
	fma.rn.f32 	%f199, %f183, %f187, %f175;
	fma.rn.f32 	%f200, %f184, %f187, %f176;
	fma.rn.f32 	%f201, %f181, %f188, %f177;
	fma.rn.f32 	%f202, %f182, %f188, %f178;
	fma.rn.f32 	%f203, %f183, %f188, %f179;
	fma.rn.f32 	%f204, %f184, %f188, %f180;
	ld.shared.v4.f32 	{%f205, %f206, %f207, %f208}, [%r32+1536];
	ld.shared.v4.f32 	{%f209, %f210, %f211, %f212}, [%r35+1536];
	fma.rn.f32 	%f213, %f205, %f209, %f189;
	fma.rn.f32 	%f214, %f206, %f209, %f190;
	fma.rn.f32 	%f215, %f207, %f209, %f191;
	fma.rn.f32 	%f216, %f208, %f209, %f192;
	fma.rn.f32 	%f217, %f205, %f210, %f193;
	fma.rn.f32 	%f218, %f206, %f210, %f194;
	fma.rn.f32 	%f219, %f207, %f210, %f195;
	fma.rn.f32 	%f220, %f208, %f210, %f196;
	fma.rn.f32 	%f221, %f205, %f211, %f197;
	fma.rn.f32 	%f222, %f206, %f211, %f198;
	fma.rn.f32 	%f223, %f207, %f211, %f199;
	fma.rn.f32 	%f224, %f208, %f211, %f200;
	fma.rn.f32 	%f225, %f205, %f212, %f201;
	fma.rn.f32 	%f226, %f206, %f212, %f202;
	fma.rn.f32 	%f227, %f207, %f212, %f203;
	fma.rn.f32 	%f228, %f208, %f212, %f204;
	ld.shared.v4.f32 	{%f229, %f230, %f231, %f232}, [%r32+1792];
	ld.shared.v4.f32 	{%f233, %f234, %f235, %f236}, [%r35+1792];
	fma.rn.f32 	%f237, %f229, %f233, %f213;
	fma.rn.f32 	%f238, %f230, %f233, %f214;
	fma.rn.f32 	%f239, %f231, %f233, %f215;
	fma.rn.f32 	%f240, %f232, %f233, %f216;
	fma.rn.f32 	%f241, %f229, %f234, %f217;
	fma.rn.f32 	%f242, %f230, %f234, %f218;
	fma.rn.f32 	%f243, %f231, %f234, %f219;
	fma.rn.f32 	%f244, %f232, %f234, %f220;
	fma.rn.f32 	%f245, %f229, %f235, %f221;
	fma.rn.f32 	%f246, %f230, %f235, %f222;
	fma.rn.f32 	%f247, %f231, %f235, %f223;
	fma.rn.f32 	%f248, %f232, %f235, %f224;
	fma.rn.f32 	%f249, %f229, %f236, %f225;
	fma.rn.f32 	%f250, %f230, %f236, %f226;
	fma.rn.f32 	%f251, %f231, %f236, %f227;
	fma.rn.f32 	%f252, %f232, %f236, %f228;
	ld.shared.v4.f32 	{%f253, %f254, %f255, %f256}, [%r32+2048];
	ld.shared.v4.f32 	{%f257, %f258, %f259, %f260}, [%r35+2048];
	fma.rn.f32 	%f261, %f253, %f257, %f237;
	fma.rn.f32 	%f262, %f254, %f257, %f238;
	fma.rn.f32 	%f263, %f255, %f257, %f239;
	fma.rn.f32 	%f264, %f256, %f257, %f240;
	fma.rn.f32 	%f265, %f253, %f258, %f241;
	fma.rn.f32 	%f266, %f254, %f258, %f242;
	fma.rn.f32 	%f267, %f255, %f258, %f243;
	fma.rn.f32 	%f268, %f256, %f258, %f244;
	fma.rn.f32 	%f269, %f253, %f259, %f245;
	fma.rn.f32 	%f270, %f254, %f259, %f246;
	fma.rn.f32 	%f271, %f255, %f259, %f247;
	fma.rn.f32 	%f272, %f256, %f259, %f248;
	fma.rn.f32 	%f273, %f253, %f260, %f249;
	fma.rn.f32 	%f274, %f254, %f260, %f250;
	fma.rn.f32 	%f275, %f255, %f260, %f251;
	fma.rn.f32 	%f276, %f256, %f260, %f252;
	ld.shared.v4.f32 	{%f277, %f278, %f279, %f280}, [%r32+2304];
	ld.shared.v4.f32 	{%f281, %f282, %f283, %f284}, [%r35+2304];
	fma.rn.f32 	%f285, %f277, %f281, %f261;
	fma.rn.f32 	%f286, %f278, %f281, %f262;
	fma.rn.f32 	%f287, %f279, %f281, %f263;
	fma.rn.f32 	%f288, %f280, %f281, %f264;
	fma.rn.f32 	%f289, %f277, %f282, %f265;
	fma.rn.f32 	%f290, %f278, %f282, %f266;
	fma.rn.f32 	%f291, %f279, %f282, %f267;
	fma.rn.f32 	%f292, %f280, %f282, %f268;
	fma.rn.f32 	%f293, %f277, %f283, %f269;
	fma.rn.f32 	%f294, %f278, %f283, %f270;
	fma.rn.f32 	%f295, %f279, %f283, %f271;
	fma.rn.f32 	%f296, %f280, %f283, %f272;
	fma.rn.f32 	%f297, %f277, %f284, %f273;
	fma.rn.f32 	%f298, %f278, %f284, %f274;
	fma.rn.f32 	%f299, %f279, %f284, %f275;
	fma.rn.f32 	%f300, %f280, %f284, %f276;
	ld.shared.v4.f32 	{%f301, %f302, %f303, %f304}, [%r32+2560];
	ld.shared.v4.f32 	{%f305, %f306, %f307, %f308}, [%r35+2560];
	fma.rn.f32 	%f309, %f301, %f305, %f285;
	fma.rn.f32 	%f310, %f302, %f305, %f286;
	fma.rn.f32 	%f311, %f303, %f305, %f287;
	fma.rn.f32 	%f312, %f304, %f305, %f288;
	fma.rn.f32 	%f313, %f301, %f306, %f289;
	fma.rn.f32 	%f314, %f302, %f306, %f290;
	fma.rn.f32 	%f315, %f303, %f306, %f291;
	fma.rn.f32 	%f316, %f304, %f306, %f292;
	fma.rn.f32 	%f317, %f301, %f307, %f293;
	fma.rn.f32 	%f318, %f302, %f307, %f294;
	fma.rn.f32 	%f319, %f303, %f307, %f295;
	fma.rn.f32 	%f320, %f304, %f307, %f296;
	fma.rn.f32 	%f321, %f301, %f308, %f297;
	fma.rn.f32 	%f322, %f302, %f308, %f298;
	fma.rn.f32 	%f323, %f303, %f308, %f299;
	fma.rn.f32 	%f324, %f304, %f308, %f300;
	ld.shared.v4.f32 	{%f325, %f326, %f327, %f328}, [%r32+2816];
	ld.shared.v4.f32 	{%f329, %f330, %f331, %f332}, [%r35+2816];
	fma.rn.f32 	%f333, %f325, %f329, %f309;
	fma.rn.f32 	%f334, %f326, %f329, %f310;
	fma.rn.f32 	%f335, %f327, %f329, %f311;
	fma.rn.f32 	%f336, %f328, %f329, %f312;
	fma.rn.f32 	%f337, %f325, %f330, %f313;
	fma.rn.f32 	%f338, %f326, %f330, %f314;
	fma.rn.f32 	%f339, %f327, %f330, %f315;
	fma.rn.f32 	%f340, %f328, %f330, %f316;
	fma.rn.f32 	%f341, %f325, %f331, %f317;
	fma.rn.f32 	%f342, %f326, %f331, %f318;
	fma.rn.f32 	%f343, %f327, %f331, %f319;
	fma.rn.f32 	%f344, %f328, %f331, %f320;
	fma.rn.f32 	%f345, %f325, %f332, %f321;
	fma.rn.f32 	%f346, %f326, %f332, %f322;
	fma.rn.f32 	%f347, %f327, %f332, %f323;
	fma.rn.f32 	%f348, %f328, %f332, %f324;
	ld.shared.v4.f32 	{%f349, %f350, %f351, %f352}, [%r32+3072];
	ld.shared.v4.f32 	{%f353, %f354, %f355, %f356}, [%r35+3072];
	fma.rn.f32 	%f357, %f349, %f353, %f333;
	fma.rn.f32 	%f358, %f350, %f353, %f334;
	fma.rn.f32 	%f359, %f351, %f353, %f335;
	fma.rn.f32 	%f360, %f352, %f353, %f336;
	fma.rn.f32 	%f361, %f349, %f354, %f337;
	fma.rn.f32 	%f362, %f350, %f354, %f338;
	fma.rn.f32 	%f363, %f351, %f354, %f339;
	fma.rn.f32 	%f364, %f352, %f354, %f340;
	fma.rn.f32 	%f365, %f349, %f355, %f341;
	fma.rn.f32 	%f366, %f350, %f355, %f342;
	fma.rn.f32 	%f367, %f351, %f355, %f343;
	fma.rn.f32 	%f368, %f352, %f355, %f344;
	fma.rn.f32 	%f369, %f349, %f356, %f345;
	fma.rn.f32 	%f370, %f350, %f356, %f346;
	fma.rn.f32 	%f371, %f351, %f356, %f347;
	fma.rn.f32 	%f372, %f352, %f356, %f348;
	ld.shared.v4.f32 	{%f373, %f374, %f375, %f376}, [%r32+3328];
	ld.shared.v4.f32 	{%f377, %f378, %f379, %f380}, [%r35+3328];
	fma.rn.f32 	%f381, %f373, %f377, %f357;
	fma.rn.f32 	%f382, %f374, %f377, %f358;
	fma.rn.f32 	%f383, %f375, %f377, %f359;
	fma.rn.f32 	%f384, %f376, %f377, %f360;
	fma.rn.f32 	%f385, %f373, %f378, %f361;
	fma.rn.f32 	%f386, %f374, %f378, %f362;
	fma.rn.f32 	%f387, %f375, %f378, %f363;
	fma.rn.f32 	%f388, %f376, %f378, %f364;
	fma.rn.f32 	%f389, %f373, %f379, %f365;
	fma.rn.f32 	%f390, %f374, %f379, %f366;
	fma.rn.f32 	%f391, %f375, %f379, %f367;
	fma.rn.f32 	%f392, %f376, %f379, %f368;
	fma.rn.f32 	%f393, %f373, %f380, %f369;
	fma.rn.f32 	%f394, %f374, %f380, %f370;
	fma.rn.f32 	%f395, %f375, %f380, %f371;
	fma.rn.f32 	%f396, %f376, %f380, %f372;
	ld.shared.v4.f32 	{%f397, %f398, %f399, %f400}, [%r32+3584];
	ld.shared.v4.f32 	{%f401, %f402, %f403, %f404}, [%r35+3584];
	fma.rn.f32 	%f405, %f397, %f401, %f381;
	fma.rn.f32 	%f406, %f398, %f401, %f382;
	fma.rn.f32 	%f407, %f399, %f401, %f383;
	fma.rn.f32 	%f408, %f400, %f401, %f384;
	fma.rn.f32 	%f409, %f397, %f402, %f385;
	fma.rn.f32 	%f410, %f398, %f402, %f386;
	fma.rn.f32 	%f411, %f399, %f402, %f387;
	fma.rn.f32 	%f412, %f400, %f402, %f388;
	fma.rn.f32 	%f413, %f397, %f403, %f389;
	fma.rn.f32 	%f414, %f398, %f403, %f390;
	fma.rn.f32 	%f415, %f399, %f403, %f391;
	fma.rn.f32 	%f416, %f400, %f403, %f392;
	fma.rn.f32 	%f417, %f397, %f404, %f393;
	fma.rn.f32 	%f418, %f398, %f404, %f394;
	fma.rn.f32 	%f419, %f399, %f404, %f395;
	fma.rn.f32 	%f420, %f400, %f404, %f396;
	ld.shared.v4.f32 	{%f421, %f422, %f423, %f424}, [%r32+3840];
	ld.shared.v4.f32 	{%f425, %f426, %f427, %f428}, [%r35+3840];
	fma.rn.f32 	%f495, %f421, %f425, %f405;
	fma.rn.f32 	%f496, %f422, %f425, %f406;
	fma.rn.f32 	%f497, %f423, %f425, %f407;
	fma.rn.f32 	%f498, %f424, %f425, %f408;
	fma.rn.f32 	%f499, %f421, %f426, %f409;
	fma.rn.f32 	%f500, %f422, %f426, %f410;
	fma.rn.f32 	%f501, %f423, %f426, %f411;
	fma.rn.f32 	%f502, %f424, %f426, %f412;
	fma.rn.f32 	%f503, %f421, %f427, %f413;
	fma.rn.f32 	%f504, %f422, %f427, %f414;
	fma.rn.f32 	%f505, %f423, %f427, %f415;
	fma.rn.f32 	%f506, %f424, %f427, %f416;
	fma.rn.f32 	%f507, %f421, %f428, %f417;
	fma.rn.f32 	%f508, %f422, %f428, %f418;
	fma.rn.f32 	%f509, %f423, %f428, %f419;
	fma.rn.f32 	%f510, %f424, %f428, %f420;
	bar.sync 	0;
	add.s32 	%r39, %r39, 16;
	add.s64 	%rd43, %rd43, 64;
	shl.b32 	%r36, %r10, 4;
	mul.wide.s32 	%rd30, %r36, 4;
	add.s64 	%rd42, %rd42, %rd30;
	setp.lt.s32 	%p2, %r39, %r11;
	@%p2 bra 	$L__BB3_2;
$L__BB3_3:
	ld.param.u64 	%rd41, [_Z19mysgemm_v7_ano_plusiiifPKfS0_fPf_param_7];
	ld.param.f32 	%f478, [_Z19mysgemm_v7_ano_plusiiifPKfS0_fPf_param_6];
	ld.param.f32 	%f477, [_Z19mysgemm_v7_ano_plusiiifPKfS0_fPf_param_3];
	mad.lo.s32 	%r37, %r10, %r5, %r4;
	cvt.s64.s32 	%rd31, %r37;
	cvta.to.global.u64 	%rd32, %rd41;
	mad.lo.s32 	%r38, %r3, %r10, %r2;
	cvt.s64.s32 	%rd33, %r38;
	add.s64 	%rd34, %rd31, %rd33;
	shl.b64 	%rd35, %rd34, 2;
	add.s64 	%rd36, %rd32, %rd35;
	ld.global.v4.f32 	{%f429, %f430, %f431, %f432}, [%rd36];
	mul.wide.s32 	%rd37, %r10, 4;
	add.s64 	%rd38, %rd36, %rd37;
	ld.global.v4.f32 	{%f433, %f434, %f435, %f436}, [%rd38];
	add.s64 	%rd39, %rd38, %rd37;
	ld.global.v4.f32 	{%f437, %f438, %f439, %f440}, [%rd39];
	add.s64 	%rd40, %rd39, %rd37;
	ld.global.v4.f32 	{%f441, %f442, %f443, %f444}, [%rd40];
	mul.f32 	%f445, %f478, %f429;
	fma.rn.f32 	%f446, %f477, %f495, %f445;
	mul.f32 	%f447, %f478, %f430;
	fma.rn.f32 	%f448, %f477, %f496, %f447;
	mul.f32 	%f449, %f478, %f431;
	fma.rn.f32 	%f450, %f477, %f497, %f449;
	mul.f32 	%f451, %f478, %f432;
	fma.rn.f32 	%f452, %f477, %f498, %f451;
	mul.f32 	%f453, %f478, %f433;
	fma.rn.f32 	%f454, %f477, %f499, %f453;
	mul.f32 	%f455, %f478, %f434;
	fma.rn.f32 	%f456, %f477, %f500, %f455;
	mul.f32 	%f457, %f478, %f435;
	fma.rn.f32 	%f458, %f477, %f501, %f457;
	mul.f32 	%f459, %f478, %f436;
	fma.rn.f32 	%f460, %f477, %f502, %f459;
	mul.f32 	%f461, %f478, %f437;
	fma.rn.f32 	%f462, %f477, %f503, %f461;
	mul.f32 	%f463, %f478, %f438;
	fma.rn.f32 	%f464, %f477, %f504, %f463;
	mul.f32 	%f465, %f478, %f439;
	fma.rn.f32 	%f466, %f477, %f505, %f465;
	mul.f32 	%f467, %f478, %f440;
	fma.rn.f32 	%f468, %f477, %f506, %f467;
	mul.f32 	%f469, %f478, %f441;
	fma.rn.f32 	%f470, %f477, %f507, %f469;
	mul.f32 	%f471, %f478, %f442;
	fma.rn.f32 	%f472, %f477, %f508, %f471;
	mul.f32 	%f473, %f478, %f443;
	fma.rn.f32 	%f474, %f477, %f509, %f473;
	mul.f32 	%f475, %f478, %f444;
	fma.rn.f32 	%f476, %f477, %f510, %f475;
	st.global.v4.f32 	[%rd36], {%f446, %f448, %f450, %f452};
	st.global.v4.f32 	[%rd38], {%f454, %f456, %f458, %f460};
	st.global.v4.f32 	[%rd39], {%f462, %f464, %f466, %f468};
	st.global.v4.f32 	[%rd40], {%f470, %f472, %f474, %f476};
	ret;

}
	// .globl	_Z15mysgemm_v7_ano2iiifPKfS0_fPf
.visible .entry _Z15mysgemm_v7_ano2iiifPKfS0_fPf(
	.param .u32 _Z15mysgemm_v7_ano2iiifPKfS0_fPf_param_0,
	.param .u32 _Z15mysgemm_v7_ano2iiifPKfS0_fPf_param_1,
	.param .u32 _Z15mysgemm_v7_ano2iiifPKfS0_fPf_param_2,
	.param .f32 _Z15mysgemm_v7_ano2iiifPKfS0_fPf_param_3,
	.param .u64 .ptr .align 1 _Z15mysgemm_v7_ano2iiifPKfS0_fPf_param_4,
	.param .u64 .ptr .align 1 _Z15mysgemm_v7_ano2iiifPKfS0_fPf_param_5,
	.param .f32 _Z15mysgemm_v7_ano2iiifPKfS0_fPf_param_6,
	.param .u64 .ptr .align 1 _Z15mysgemm_v7_ano2iiifPKfS0_fPf_param_7
)
.maxntid 256
{
	.reg .pred 	%p<3>;
	.reg .b32 	%r<43>;
	.reg .b32 	%f<511>;
	.reg .b64 	%rd<32>;
	// demoted variable
	.shared .align 4 .b8 _ZZ15mysgemm_v7_ano2iiifPKfS0_fPfE3sa7[4096];
	// demoted variable
	.shared .align 4 .b8 _ZZ15mysgemm_v7_ano2iiifPKfS0_fPfE3sb7[4096];
	ld.param.u32 	%r10, [_Z15mysgemm_v7_ano2iiifPKfS0_fPf_param_0];
	ld.param.u32 	%r11, [_Z15mysgemm_v7_ano2iiifPKfS0_fPf_param_2];
	ld.param.u64 	%rd7, [_Z15mysgemm_v7_ano2iiifPKfS0_fPf_param_4];
	ld.param.u64 	%rd8, [_Z15mysgemm_v7_ano2iiifPKfS0_fPf_param_5];
	mov.u32 	%r1, %tid.x;
	mov.u32 	%r12, %ctaid.x;
	mov.u32 	%r13, %ctaid.y;
	shl.b32 	%r2, %r12, 6;
	shl.b32 	%r3, %r13, 6;
	shl.b32 	%r4, %r1, 2;
	and.b32  	%r5, %r4, 60;
	shr.u32 	%r6, %r1, 4;
	setp.lt.s32 	%p1, %r11, 1;
	mov.f32 	%f495, 0f00000000;
	mov.f32 	%f496, %f495;
	mov.f32 	%f497, %f495;
	mov.f32 	%f498, %f495;
	mov.f32 	%f499, %f495;
	mov.f32 	%f500, %f495;
	mov.f32 	%f501, %f495;
	mov.f32 	%f502, %f495;
	mov.f32 	%f503, %f495;
	mov.f32 	%f504, %f495;
	mov.f32 	%f505, %f495;
	mov.f32 	%f506, %f495;
	mov.f32 	%f507, %f495;
	mov.f32 	%f508, %f495;
	mov.f32 	%f509, %f495;
	mov.f32 	%f510, %f495;
	@%p1 bra 	$L__BB4_3;
	mul.lo.s32 	%r15, %r11, %r3;
	shr.u32 	%r16, %r1, 2;
	and.b32  	%r17, %r4, 12;
	mad.lo.s32 	%r18, %r10, %r6, %r5;
	mad.lo.s32 	%r19, %r11, %r16, %r17;
	shl.b32 	%r20, %r4, 8;
	or.b32  	%r21, %r20, %r1;
	and.b32  	%r22, %r21, 3324;
	mov.u32 	%r23, _ZZ15mysgemm_v7_ano2iiifPKfS0_fPfE3sb7;
	add.s32 	%r7, %r23, %r22;
	mul.wide.s32 	%rd10, %r15, 4;
	mul.wide.u32 	%rd11, %r19, 4;
	add.s64 	%rd12, %rd10, %rd11;
	cvta.to.global.u64 	%rd13, %rd8;
	add.s64 	%rd31, %rd13, %rd12;
	mul.wide.s32 	%rd14, %r2, 4;
	mul.wide.s32 	%rd15, %r18, 4;
	add.s64 	%rd16, %rd14, %rd15;
	cvta.to.global.u64 	%rd17, %rd7;
	add.s64 	%rd30, %rd17, %rd16;
	mov.f32 	%f510, 0f00000000;
	mov.b32 	%r42, 0;
	mov.f32 	%f509, %f510;
	mov.f32 	%f508, %f510;
	mov.f32 	%f507, %f510;
	mov.f32 	%f506, %f510;
	mov.f32 	%f505, %f510;
	mov.f32 	%f504, %f510;
	mov.f32 	%f503, %f510;
	mov.f32 	%f502, %f510;
	mov.f32 	%f501, %f510;
	mov.f32 	%f500, %f510;
	mov.f32 	%f499, %f510;
	mov.f32 	%f498, %f510;
	mov.f32 	%f497, %f510;
	mov.f32 	%f496, %f510;
	mov.f32 	%f495, %f510;
$L__BB4_2:
	ld.global.v4.f32 	{%f53, %f54, %f55, %f56}, [%rd30];
	ld.global.v4.f32 	{%f57, %f58, %f59, %f60}, [%rd31];
	shl.b32 	%r25, %r1, 4;
	mov.u32 	%r26, _ZZ15mysgemm_v7_ano2iiifPKfS0_fPfE3sa7;
	add.s32 	%r27, %r26, %r25;
	st.shared.v4.f32 	[%r27], {%f53, %f54, %f55, %f56};
	st.shared.f32 	[%r7], %f57;
	st.shared.f32 	[%r7+256], %f58;
	st.shared.f32 	[%r7+512], %f59;
	st.shared.f32 	[%r7+768], %f60;
	bar.sync 	0;
	and.b32  	%r28, %r25, 240;
	add.s32 	%r29, %r26, %r28;
	ld.shared.v4.f32 	{%f61, %f62, %f63, %f64}, [%r29];
	and.b32  	%r30, %r1, 240;
	add.s32 	%r32, %r23, %r30;
	ld.shared.v4.f32 	{%f65, %f66, %f67, %f68}, [%r32];
	fma.rn.f32 	%f69, %f61, %f65, %f495;
	fma.rn.f32 	%f70, %f62, %f65, %f496;
	fma.rn.f32 	%f71, %f63, %f65, %f497;
	fma.rn.f32 	%f72, %f64, %f65, %f498;
	fma.rn.f32 	%f73, %f61, %f66, %f499;
	fma.rn.f32 	%f74, %f62, %f66, %f500;
	fma.rn.f32 	%f75, %f63, %f66, %f501;
	fma.rn.f32 	%f76, %f64, %f66, %f502;
	fma.rn.f32 	%f77, %f61, %f67, %f503;
	fma.rn.f32 	%f78, %f62, %f67, %f504;
	fma.rn.f32 	%f79, %f63, %f67, %f505;
	fma.rn.f32 	%f80, %f64, %f67, %f506;
	fma.rn.f32 	%f81, %f61, %f68, %f507;
	fma.rn.f32 	%f82, %f62, %f68, %f508;
	fma.rn.f32 	%f83, %f63, %f68, %f509;
	fma.rn.f32 	%f84, %f64, %f68, %f510;
	ld.shared.v4.f32 	{%f85, %f86, %f87, %f88}, [%r29+256];
	ld.shared.v4.f32 	{%f89, %f90, %f91, %f92}, [%r32+256];
	fma.rn.f32 	%f93, %f85, %f89, %f69;
	fma.rn.f32 	%f94, %f86, %f89, %f70;
	fma.rn.f32 	%f95, %f87, %f89, %f71;
	fma.rn.f32 	%f96, %f88, %f89, %f72;
	fma.rn.f32 	%f97, %f85, %f90, %f73;
	fma.rn.f32 	%f98, %f86, %f90, %f74;
	fma.rn.f32 	%f99, %f87, %f90, %f75;
	fma.rn.f32 	%f100, %f88, %f90, %f76;
	fma.rn.f32 	%f101, %f85, %f91, %f77;
	fma.rn.f32 	%f102, %f86, %f91, %f78;
	fma.rn.f32 	%f103, %f87, %f91, %f79;
	fma.rn.f32 	%f104, %f88, %f91, %f80;
	fma.rn.f32 	%f105, %f85, %f92, %f81;
	fma.rn.f32 	%f106, %f86, %f92, %f82;
	fma.rn.f32 	%f107, %f87, %f92, %f83;
	fma.rn.f32 	%f108, %f88, %f92, %f84;
	ld.shared.v4.f32 	{%f109, %f110, %f111, %f112}, [%r29+512];
	ld.shared.v4.f32 	{%f113, %f114, %f115, %f116}, [%r32+512];
	fma.rn.f32 	%f117, %f109, %f113, %f93;
	fma.rn.f32 	%f118, %f110, %f113, %f94;
	fma.rn.f32 	%f119, %f111, %f113, %f95;
	fma.rn.f32 	%f120, %f112, %f113, %f96;
	fma.rn.f32 	%f121, %f109, %f114, %f97;
	fma.rn.f32 	%f122, %f110, %f114, %f98;
	fma.rn.f32 	%f123, %f111, %f114, %f99;
	fma.rn.f32 	%f124, %f112, %f114, %f100;
	fma.rn.f32 	%f125, %f109, %f115, %f101;
	fma.rn.f32 	%f126, %f110, %f115, %f102;
	fma.rn.f32 	%f127, %f111, %f115, %f103;
	fma.rn.f32 	%f128, %f112, %f115, %f104;
	fma.rn.f32 	%f129, %f109, %f116, %f105;
	fma.rn.f32 	%f130, %f110, %f116, %f106;
	fma.rn.f32 	%f131, %f111, %f116, %f107;
	fma.rn.f32 	%f132, %f112, %f116, %f108;
	ld.shared.v4.f32 	{%f133, %f134, %f135, %f136}, [%r29+768];
	ld.shared.v4.f32 	{%f137, %f138, %f139, %f140}, [%r32+768];
	fma.rn.f32 	%f141, %f133, %f137, %f117;
	fma.rn.f32 	%f142, %f134, %f137, %f118;
	fma.rn.f32 	%f143, %f135, %f137, %f119;
	fma.rn.f32 	%f144, %f136, %f137, %f120;
	fma.rn.f32 	%f145, %f133, %f138, %f121;
	fma.rn.f32 	%f146, %f134, %f138, %f122;
	fma.rn.f32 	%f147, %f135, %f138, %f123;
	fma.rn.f32 	%f148, %f136, %f138, %f124;
	fma.rn.f32 	%f149, %f133, %f139, %f125;
	fma.rn.f32 	%f150, %f134, %f139, %f126;
	fma.rn.f32 	%f151, %f135, %f139, %f127;
	fma.rn.f32 	%f152, %f136, %f139, %f128;
	fma.rn.f32 	%f153, %f133, %f140, %f129;
	fma.rn.f32 	%f154, %f134, %f140, %f130;
	fma.rn.f32 	%f155, %f135, %f140, %f131;
	fma.rn.f32 	%f156, %f136, %f140, %f132;
	ld.shared.v4.f32 	{%f157, %f158, %f159, %f160}, [%r29+1024];
	ld.shared.v4.f32 	{%f161, %f162, %f163, %f164}, [%r32+1024];
	fma.rn.f32 	%f165, %f157, %f161, %f141;
	fma.rn.f32 	%f166, %f158, %f161, %f142;
	fma.rn.f32 	%f167, %f159, %f161, %f143;
	fma.rn.f32 	%f168, %f160, %f161, %f144;
	fma.rn.f32 	%f169, %f157, %f162, %f145;
	fma.rn.f32 	%f170, %f158, %f162, %f146;
	fma.rn.f32 	%f171, %f159, %f162, %f147;
	fma.rn.f32 	%f172, %f160, %f162, %f148;
	fma.rn.f32 	%f173, %f157, %f163, %f149;
	fma.rn.f32 	%f174, %f158, %f163, %f150;
	fma.rn.f32 	%f175, %f159, %f163, %f151;
	fma.rn.f32 	%f176, %f160, %f163, %f152;
	fma.rn.f32 	%f177, %f157, %f164, %f153;
	fma.rn.f32 	%f178, %f158, %f164, %f154;
	fma.rn.f32 	%f179, %f159, %f164, %f155;
	fma.rn.f32 	%f180, %f160, %f164, %f156;
	ld.shared.v4.f32 	{%f181, %f182, %f183, %f184}, [%r29+1280];
	ld.shared.v4.f32 	{%f185, %f186, %f187, %f188}, [%r32+1280];
	fma.rn.f32 	%f189, %f181, %f185, %f165;
	fma.rn.f32 	%f190, %f182, %f185, %f166;
	fma.rn.f32 	%f191, %f183, %f185, %f167;
	fma.rn.f32 	%f192, %f184, %f185, %f168;
	fma.rn.f32 	%f193, %f181, %f186, %f169;
	fma.rn.f32 	%f194, %f182, %f186, %f170;
	fma.rn.f32 	%f195, %f183, %f186, %f171;
	fma.rn.f32 	%f196, %f184, %f186, %f172;
	fma.rn.f32 	%f197, %f181, %f187, %f173;
	fma.rn.f32 	%f198, %f182, %f187, %f174;
	fma.rn.f32 	%f199, %f183, %f187, %f175;
	fma.rn.f32 	%f200, %f184, %f187, %f176;
	fma.rn.f32 	%f201, %f181, %f188, %f177;
	fma.rn.f32 	%f202, %f182, %f188, %f178;
	fma.rn.f32 	%f203, %f183, %f188, %f179;
	fma.rn.f32 	%f204, %f184, %f188, %f180;
	ld.shared.v4.f32 	{%f205, %f206, %f207, %f208}, [%r29+1536];
	ld.shared.v4.f32 	{%f209, %f210, %f211, %f212}, [%r32+1536];
	fma.rn.f32 	%f213, %f205, %f209, %f189;
	fma.rn.f32 	%f214, %f206, %f209, %f190;
	fma.rn.f32 	%f215, %f207, %f209, %f191;
	fma.rn.f32 	%f216, %f208, %f209, %f192;
	fma.rn.f32 	%f217, %f205, %f210, %f193;
	fma.rn.f32 	%f218, %f206, %f210, %f194;
	fma.rn.f32 	%f219, %f207, %f210, %f195;
	fma.rn.f32 	%f220, %f208, %f210, %f196;
	fma.rn.f32 	%f221, %f205, %f211, %f197;
	fma.rn.f32 	%f222, %f206, %f211, %f198;
	fma.rn.f32 	%f223, %f207, %f211, %f199;
	fma.rn.f32 	%f224, %f208, %f211, %f200;
	fma.rn.f32 	%f225, %f205, %f212, %f201;
	fma.rn.f32 	%f226, %f206, %f212, %f202;
	fma.rn.f32 	%f227, %f207, %f212, %f203;
	fma.rn.f32 	%f228, %f208, %f212, %f204;
	ld.shared.v4.f32 	{%f229, %f230, %f231, %f232}, [%r29+1792];
	ld.shared.v4.f32 	{%f233, %f234, %f235, %f236}, [%r32+1792];
	fma.rn.f32 	%f237, %f229, %f233, %f213;
	fma.rn.f32 	%f238, %f230, %f233, %f214;
	fma.rn.f32 	%f239, %f231, %f233, %f215;
	fma.rn.f32 	%f240, %f232, %f233, %f216;
	fma.rn.f32 	%f241, %f229, %f234, %f217;
	fma.rn.f32 	%f242, %f230, %f234, %f218;
	fma.rn.f32 	%f243, %f231, %f234, %f219;
	fma.rn.f32 	%f244, %f232, %f234, %f220;
	fma.rn.f32 	%f245, %f229, %f235, %f221;
	fma.rn.f32 	%f246, %f230, %f235, %f222;
	fma.rn.f32 	%f247, %f231, %f235, %f223;
	fma.rn.f32 	%f248, %f232, %f235, %f224;
	fma.rn.f32 	%f249, %f229, %f236, %f225;
	fma.rn.f32 	%f250, %f230, %f236, %f226;
	fma.rn.f32 	%f251, %f231, %f236, %f227;
	fma.rn.f32 	%f252, %f232, %f236, %f228;
	ld.shared.v4.f32 	{%f253, %f254, %f255, %f256}, [%r29+2048];
	ld.shared.v4.f32 	{%f257, %f258, %f259, %f260}, [%r32+2048];
	fma.rn.f32 	%f261, %f253, %f257, %f237;
	fma.rn.f32 	%f262, %f254, %f257, %f238;
	fma.rn.f32 	%f263, %f255, %f257, %f239;
	fma.rn.f32 	%f264, %f256, %f257, %f240;
	fma.rn.f32 	%f265, %f253, %f258, %f241;
	fma.rn.f32 	%f266, %f254, %f258, %f242;
	fma.rn.f32 	%f267, %f255, %f258, %f243;
	fma.rn.f32 	%f268, %f256, %f258, %f244;
	fma.rn.f32 	%f269, %f253, %f259, %f245;
	fma.rn.f32 	%f270, %f254, %f259, %f246;
	fma.rn.f32 	%f271, %f255, %f259, %f247;
	fma.rn.f32 	%f272, %f256, %f259, %f248;
	fma.rn.f32 	%f273, %f253, %f260, %f249;
	fma.rn.f32 	%f274, %f254, %f260, %f250;
	fma.rn.f32 	%f275, %f255, %f260, %f251;
	fma.rn.f32 	%f276, %f256, %f260, %f252;
	ld.shared.v4.f32 	{%f277, %f278, %f279, %f280}, [%r29+2304];
	ld.shared.v4.f32 	{%f281, %f282, %f283, %f284}, [%r32+2304];
	fma.rn.f32 	%f285, %f277, %f281, %f261;
	fma.rn.f32 	%f286, %f278, %f281, %f262;
	fma.rn.f32 	%f287, %f279, %f281, %f263;
	fma.rn.f32 	%f288, %f280, %f281, %f264;
	fma.rn.f32 	%f289, %f277, %f282, %f265;
	fma.rn.f32 	%f290, %f278, %f282, %f266;
	fma.rn.f32 	%f291, %f279, %f282, %f267;
	fma.rn.f32 	%f292, %f280, %f282, %f268;
	fma.rn.f32 	%f293, %f277, %f283, %f269;
	fma.rn.f32 	%f294, %f278, %f283, %f270;
	fma.rn.f32 	%f295, %f279, %f283, %f271;
	fma.rn.f32 	%f296, %f280, %f283, %f272;
	fma.rn.f32 	%f297, %f277, %f284, %f273;
	fma.rn.f32 	%f298, %f278, %f284, %f274;
	fma.rn.f32 	%f299, %f279, %f284, %f275;
	fma.rn.f32 	%f300, %f280, %f284, %f276;
	ld.shared.v4.f32 	{%f301, %f302, %f303, %f304}, [%r29+2560];
	ld.shared.v4.f32 	{%f305, %f306, %f307, %f308}, [%r32+2560];
	fma.rn.f32 	%f309, %f301, %f305, %f285;
	fma.rn.f32 	%f310, %f302, %f305, %f286;
	fma.rn.f32 	%f311, %f303, %f305, %f287;
	fma.rn.f32 	%f312, %f304, %f305, %f288;
	fma.rn.f32 	%f313, %f301, %f306, %f289;
	fma.rn.f32 	%f314, %f302, %f306, %f290;
	fma.rn.f32 	%f315, %f303, %f306, %f291;
	fma.rn.f32 	%f316, %f304, %f306, %f292;
	fma.rn.f32 	%f317, %f301, %f307, %f293;
	fma.rn.f32 	%f318, %f302, %f307, %f294;
	fma.rn.f32 	%f319, %f303, %f307, %f295;
	fma.rn.f32 	%f320, %f304, %f307, %f296;
	fma.rn.f32 	%f321, %f301, %f308, %f297;
	fma.rn.f32 	%f322, %f302, %f308, %f298;
	fma.rn.f32 	%f323, %f303, %f308, %f299;
	fma.rn.f32 	%f324, %f304, %f308, %f300;
	ld.shared.v4.f32 	{%f325, %f326, %f327, %f328}, [%r29+2816];
	ld.shared.v4.f32 	{%f329, %f330, %f331, %f332}, [%r32+2816];
	fma.rn.f32 	%f333, %f325, %f329, %f309;
	fma.rn.f32 	%f334, %f326, %f329, %f310;
	fma.rn.f32 	%f335, %f327, %f329, %f311;
	fma.rn.f32 	%f336, %f328, %f329, %f312;
	fma.rn.f32 	%f337, %f325, %f330, %f313;
	fma.rn.f32 	%f338, %f326, %f330, %f314;
	fma.rn.f32 	%f339, %f327, %f330, %f315;
	fma.rn.f32 	%f340, %f328, %f330, %f316;
	fma.rn.f32 	%f341, %f325, %f331, %f317;
	fma.rn.f32 	%f342, %f326, %f331, %f318;
	fma.rn.f32 	%f343, %f327, %f331, %f319;
	fma.rn.f32 	%f344, %f328, %f331, %f320;
	fma.rn.f32 	%f345, %f325, %f332, %f321;
	fma.rn.f32 	%f346, %f326, %f332, %f322;
	fma.rn.f32 	%f347, %f327, %f332, %f323;
	fma.rn.f32 	%f348, %f328, %f332, %f324;
	ld.shared.v4.f32 	{%f349, %f350, %f351, %f352}, [%r29+3072];
	ld.shared.v4.f32 	{%f353, %f354, %f355, %f356}, [%r32+3072];
	fma.rn.f32 	%f357, %f349, %f353, %f333;
	fma.rn.f32 	%f358, %f350, %f353, %f334;
	fma.rn.f32 	%f359, %f351, %f353, %f335;
	fma.rn.f32 	%f360, %f352, %f353, %f336;
	fma.rn.f32 	%f361, %f349, %f354, %f337;
	fma.rn.f32 	%f362, %f350, %f354, %f338;
	fma.rn.f32 	%f363, %f351, %f354, %f339;
	fma.rn.f32 	%f364, %f352, %f354, %f340;
	fma.rn.f32 	%f365, %f349, %f355, %f341;
	fma.rn.f32 	%f366, %f350, %f355, %f342;
	fma.rn.f32 	%f367, %f351, %f355, %f343;
	fma.rn.f32 	%f368, %f352, %f355, %f344;
	fma.rn.f32 	%f369, %f349, %f356, %f345;
	fma.rn.f32 	%f370, %f350, %f356, %f346;
	fma.rn.f32 	%f371, %f351, %f356, %f347;
	fma.rn.f32 	%f372, %f352, %f356, %f348;
	ld.shared.v4.f32 	{%f373, %f374, %f375, %f376}, [%r29+3328];
	ld.shared.v4.f32 	{%f377, %f378, %f379, %f380}, [%r32+3328];
	fma.rn.f32 	%f381, %f373, %f377, %f357;
	fma.rn.f32 	%f382, %f374, %f377, %f358;
	fma.rn.f32 	%f383, %f375, %f377, %f359;
	fma.rn.f32 	%f384, %f376, %f377, %f360;
	fma.rn.f32 	%f385, %f373, %f378, %f361;
	fma.rn.f32 	%f386, %f374, %f378, %f362;
	fma.rn.f32 	%f387, %f375, %f378, %f363;
	fma.rn.f32 	%f388, %f376, %f378, %f364;
	fma.rn.f32 	%f389, %f373, %f379, %f365;
	fma.rn.f32 	%f390, %f374, %f379, %f366;
	fma.rn.f32 	%f391, %f375, %f379, %f367;
	fma.rn.f32 	%f392, %f376, %f379, %f368;
	fma.rn.f32 	%f393, %f373, %f380, %f369;
	fma.rn.f32 	%f394, %f374, %f380, %f370;
	fma.rn.f32 	%f395, %f375, %f380, %f371;
	fma.rn.f32 	%f396, %f376, %f380, %f372;
	ld.shared.v4.f32 	{%f397, %f398, %f399, %f400}, [%r29+3584];
	ld.shared.v4.f32 	{%f401, %f402, %f403, %f404}, [%r32+3584];
	fma.rn.f32 	%f405, %f397, %f401, %f381;
	fma.rn.f32 	%f406, %f398, %f401, %f382;
	fma.rn.f32 	%f407, %f399, %f401, %f383;
	fma.rn.f32 	%f408, %f400, %f401, %f384;
	fma.rn.f32 	%f409, %f397, %f402, %f385;
	fma.rn.f32 	%f410, %f398, %f402, %f386;
	fma.rn.f32 	%f411, %f399, %f402, %f387;
	fma.rn.f32 	%f412, %f400, %f402, %f388;
	fma.rn.f32 	%f413, %f397, %f403, %f389;
	fma.rn.f32 	%f414, %f398, %f403, %f390;
	fma.rn.f32 	%f415, %f399, %f403, %f391;
	fma.rn.f32 	%f416, %f400, %f403, %f392;
	fma.rn.f32 	%f417, %f397, %f404, %f393;
	fma.rn.f32 	%f418, %f398, %f404, %f394;
	fma.rn.f32 	%f419, %f399, %f404, %f395;
	fma.rn.f32 	%f420, %f400, %f404, %f396;
	ld.shared.v4.f32 	{%f421, %f422, %f423, %f424}, [%r29+3840];
	ld.shared.v4.f32 	{%f425, %f426, %f427, %f428}, [%r32+3840];
	fma.rn.f32 	%f495, %f421, %f425, %f405;
	fma.rn.f32 	%f496, %f422, %f425, %f406;
	fma.rn.f32 	%f497, %f423, %f425, %f407;
	fma.rn.f32 	%f498, %f424, %f425, %f408;
	fma.rn.f32 	%f499, %f421, %f426, %f409;
	fma.rn.f32 	%f500, %f422, %f426, %f410;
	fma.rn.f32 	%f501, %f423, %f426, %f411;
	fma.rn.f32 	%f502, %f424, %f426, %f412;
	fma.rn.f32 	%f503, %f421, %f427, %f413;
	fma.rn.f32 	%f504, %f422, %f427, %f414;
	fma.rn.f32 	%f505, %f423, %f427, %f415;
	fma.rn.f32 	%f506, %f424, %f427, %f416;
	fma.rn.f32 	%f507, %f421, %f428, %f417;
	fma.rn.f32 	%f508, %f422, %f428, %f418;
	fma.rn.f32 	%f509, %f423, %f428, %f419;
	fma.rn.f32 	%f510, %f424, %f428, %f420;
	bar.sync 	0;
	add.s32 	%r42, %r42, 16;
	add.s64 	%rd31, %rd31, 64;
	shl.b32 	%r33, %r10, 4;
	mul.wide.s32 	%rd18, %r33, 4;
	add.s64 	%rd30, %rd30, %rd18;
	setp.lt.s32 	%p2, %r42, %r11;
	@%p2 bra 	$L__BB4_2;
$L__BB4_3:
	ld.param.u64 	%rd29, [_Z15mysgemm_v7_ano2iiifPKfS0_fPf_param_7];
	ld.param.f32 	%f478, [_Z15mysgemm_v7_ano2iiifPKfS0_fPf_param_6];
	ld.param.f32 	%f477, [_Z15mysgemm_v7_ano2iiifPKfS0_fPf_param_3];
	mad.lo.s32 	%r34, %r10, %r3, %r2;
	cvt.s64.s32 	%rd19, %r34;
	cvta.to.global.u64 	%rd20, %rd29;
	mov.u32 	%r35, %tid.x;
	shr.u32 	%r36, %r35, 4;
	mul.lo.s32 	%r37, %r36, %r10;
	shl.b32 	%r38, %r37, 2;
	shl.b32 	%r39, %r35, 2;
	and.b32  	%r40, %r39, 60;
	add.s32 	%r41, %r38, %r40;
	cvt.s64.s32 	%rd21, %r41;
	add.s64 	%rd22, %rd19, %rd21;
	shl.b64 	%rd23, %rd22, 2;
	add.s64 	%rd24, %rd20, %rd23;
	ld.global.v4.f32 	{%f429, %f430, %f431, %f432}, [%rd24];
	mul.wide.s32 	%rd25, %r10, 4;
	add.s64 	%rd26, %rd24, %rd25;
	ld.global.v4.f32 	{%f433, %f434, %f435, %f436}, [%rd26];
	add.s64 	%rd27, %rd26, %rd25;
	ld.global.v4.f32 	{%f437, %f438, %f439, %f440}, [%rd27];
	add.s64 	%rd28, %rd27, %rd25;
	ld.global.v4.f32 	{%f441, %f442, %f443, %f444}, [%rd28];
	mul.f32 	%f445, %f478, %f429;
	fma.rn.f32 	%f446, %f477, %f495, %f445;
	mul.f32 	%f447, %f478, %f430;
	fma.rn.f32 	%f448, %f477, %f496, %f447;
	mul.f32 	%f449, %f478, %f431;
	fma.rn.f32 	%f450, %f477, %f497, %f449;
	mul.f32 	%f451, %f478, %f432;
	fma.rn.f32 	%f452, %f477, %f498, %f451;
	mul.f32 	%f453, %f478, %f433;
	fma.rn.f32 	%f454, %f477, %f499, %f453;
	mul.f32 	%f455, %f478, %f434;
	fma.rn.f32 	%f456, %f477, %f500, %f455;
	mul.f32 	%f457, %f478, %f435;
	fma.rn.f32 	%f458, %f477, %f501, %f457;
	mul.f32 	%f459, %f478, %f436;
	fma.rn.f32 	%f460, %f477, %f502, %f459;
	mul.f32 	%f461, %f478, %f437;
	fma.rn.f32 	%f462, %f477, %f503, %f461;
	mul.f32 	%f463, %f478, %f438;
	fma.rn.f32 	%f464, %f477, %f504, %f463;
	mul.f32 	%f465, %f478, %f439;
	fma.rn.f32 	%f466, %f477, %f505, %f465;
	mul.f32 	%f467, %f478, %f440;
	fma.rn.f32 	%f468, %f477, %f506, %f467;
	mul.f32 	%f469, %f478, %f441;
	fma.rn.f32 	%f470, %f477, %f507, %f469;
	mul.f32 	%f471, %f478, %f442;
	fma.rn.f32 	%f472, %f477, %f508, %f471;
	mul.f32 	%f473, %f478, %f443;
	fma.rn.f32 	%f474, %f477, %f509, %f473;
	mul.f32 	%f475, %f478, %f444;
	fma.rn.f32 	%f476, %f477, %f510, %f475;
	st.global.v4.f32 	[%rd24], {%f446, %f448, %f450, %f452};
	st.global.v4.f32 	[%rd26], {%f454, %f456, %f458, %f460};
	st.global.v4.f32 	[%rd27], {%f462, %f464, %f466, %f468};
	st.global.v4.f32 	[%rd28], {%f470, %f472, %f474, %f476};
	ret;

}


// ===== COMPILED SASS (sm_100) =====

	.target	sm_100

	.elftype	@"ET_EXEC"


//--------------------- .note.nv.tkinfo           --------------------------
	.section	.note.nv.tkinfo,"",@"SHT_NOTE"
	.sectionflags	@"SHF_NOTE_NV_TKINFO"
	.tkinfo
        /*0018*/ 	.word	0x00000002
        /*0030*/ 	.string	""
        /*0030*/ 	.string	"ptxas"
        /*0030*/ 	.string	"Cuda compilation tools, release 13.0, V13.0.88"
        /*0030*/ 	.string	"Build cuda_13.0.r13.0/compiler.36424714_0"
        /*0030*/ 	.string	"-arch sm_100 -m 64 "



//--------------------- .note.nv.cuinfo           --------------------------
	.section	.note.nv.cuinfo,"",@"SHT_NOTE"
	.sectionflags	@"SHF_NOTE_NV_CUINFO"
        /*0018*/ 	.short	0x0002
        /*001a*/ 	.short	0x0064
        /*001c*/ 	.short	0x0082
	.zero		2


//--------------------- .nv.info                  --------------------------
	.section	.nv.info,"",@"SHT_CUDA_INFO"
	.align	4


	//----- nvinfo : EIATTR_REGCOUNT
	.align		4
        /*0000*/ 	.byte	0x04, 0x2f
        /*0002*/ 	.short	(.L_1 - .L_0)
	.align		4
.L_0:
        /*0004*/ 	.word	index@(_Z10mysgemm_v7iiifPKfS0_fPf)
        /*0008*/ 	.word	0x00000050


	//----- nvinfo : EIATTR_FRAME_SIZE
	.align		4
.L_1:
        /*000c*/ 	.byte	0x04, 0x11
        /*000e*/ 	.short	(.L_3 - .L_2)
	.align		4
.L_2:
        /*0010*/ 	.word	index@(_Z10mysgemm_v7iiifPKfS0_fPf)
        /*0014*/ 	.word	0x00000000


	//----- nvinfo : EIATTR_REGCOUNT
	.align		4
.L_3:
        /*0018*/ 	.byte	0x04, 0x2f
        /*001a*/ 	.short	(.L_5 - .L_4)
	.align		4
.L_4:
        /*001c*/ 	.word	index@(_Z15mysgemm_v7_plusiiifPKfS0_fPf)
        /*0020*/ 	.word	0x00000050


	//----- nvinfo : EIATTR_FRAME_SIZE
	.align		4
.L_5:
        /*0024*/ 	.byte	0x04, 0x11
        /*0026*/ 	.short	(.L_7 - .L_6)
	.align		4
.L_6:
        /*0028*/ 	.word	index@(_Z15mysgemm_v7_plusiiifPKfS0_fPf)
        /*002c*/ 	.word	0x00000000


	//----- nvinfo : EIATTR_REGCOUNT
	.align		4
.L_7:
        /*0030*/ 	.byte	0x04, 0x2f
        /*0032*/ 	.short	(.L_9 - .L_8)
	.align		4
.L_8:
        /*0034*/ 	.word	index@(_Z14mysgemm_v7_anoiiifPKfS0_fPf)
        /*0038*/ 	.word	0x0000003f


	//----- nvinfo : EIATTR_FRAME_SIZE
	.align		4
.L_9:
        /*003c*/ 	.byte	0x04, 0x11
        /*003e*/ 	.short	(.L_11 - .L_10)
	.align		4
.L_10:
        /*0040*/ 	.word	index@(_Z14mysgemm_v7_anoiiifPKfS0_fPf)
        /*0044*/ 	.word	0x00000000


	//----- nvinfo : EIATTR_REGCOUNT
	.align		4
.L_11:
        /*0048*/ 	.byte	0x04, 0x2f
        /*004a*/ 	.short	(.L_13 - .L_12)
	.align		4
.L_12:
        /*004c*/ 	.word	index@(_Z19mysgemm_v7_ano_plusiiifPKfS0_fPf)
        /*0050*/ 	.word	0x00000034


	//----- nvinfo : EIATTR_FRAME_SIZE
	.align		4
.L_13:
        /*0054*/ 	.byte	0x04, 0x11
        /*0056*/ 	.short	(.L_15 - .L_14)
	.align		4
.L_14:
        /*0058*/ 	.word	index@(_Z19mysgemm_v7_ano_plusiiifPKfS0_fPf)
        /*005c*/ 	.word	0x00000000


	//----- nvinfo : EIATTR_REGCOUNT
	.align		4
.L_15:
        /*0060*/ 	.byte	0x04, 0x2f
        /*0062*/ 	.short	(.L_17 - .L_16)
	.align		4
.L_16:
        /*0064*/ 	.word	index@(_Z15mysgemm_v7_ano2iiifPKfS0_fPf)
        /*0068*/ 	.word	0x0000003e


	//----- nvinfo : EIATTR_FRAME_SIZE
	.align		4
.L_17:
        /*006c*/ 	.byte	0x04, 0x11
        /*006e*/ 	.short	(.L_19 - .L_18)
	.align		4
.L_18:
        /*0070*/ 	.word	index@(_Z15mysgemm_v7_ano2iiifPKfS0_fPf)
        /*0074*/ 	.word	0x00000000


	//----- nvinfo : EIATTR_MIN_STACK_SIZE
	.align		4
.L_19:
        /*0078*/ 	.byte	0x04, 0x12
        /*007a*/ 	.short	(.L_21 - .L_20)
	.align		4
.L_20:
        /*007c*/ 	.word	index@(_Z15mysgemm_v7_ano2iiifPKfS0_fPf)
        /*0080*/ 	.word	0x00000000


	//----- nvinfo : EIATTR_MIN_STACK_SIZE
	.align		4
.L_21:
        /*0084*/ 	.byte	0x04, 0x12
        /*0086*/ 	.short	(.L_23 - .L_22)
	.align		4
.L_22:
        /*0088*/ 	.word	index@(_Z19mysgemm_v7_ano_plusiiifPKfS0_fPf)
        /*008c*/ 	.word	0x00000000


	//----- nvinfo : EIATTR_MIN_STACK_SIZE
	.align		4
.L_23:
        /*0090*/ 	.byte	0x04, 0x12
        /*0092*/ 	.short	(.L_25 - .L_24)
	.align		4
.L_24:
        /*0094*/ 	.word	index@(_Z14mysgemm_v7_anoiiifPKfS0_fPf)
        /*0098*/ 	.word	0x00000000


	//----- nvinfo : EIATTR_MIN_STACK_SIZE
	.align		4
.L_25:
        /*009c*/ 	.byte	0x04, 0x12
        /*009e*/ 	.short	(.L_27 - .L_26)
	.align		4
.L_26:
        /*00a0*/ 	.word	index@(_Z15mysgemm_v7_plusiiifPKfS0_fPf)
        /*00a4*/ 	.word	0x00000000


	//----- nvinfo : EIATTR_MIN_STACK_SIZE
	.align		4
.L_27:
        /*00a8*/ 	.byte	0x04, 0x12
        /*00aa*/ 	.short	(.L_29 - .L_28)
	.align		4
.L_28:
        /*00ac*/ 	.word	index@(_Z10mysgemm_v7iiifPKfS0_fPf)
        /*00b0*/ 	.word	0x00000000
.L_29:


//--------------------- .nv.compat                --------------------------
	.section	.nv.compat,"",@"SHT_CUDA_COMPAT_INFO"
	.align	4
        /*0000*/ 	.byte	0x02, 0x09, 0x00, 0x00, 0x02, 0x02, 0x01, 0x00, 0x02, 0x05, 0x05, 0x00, 0x03, 0x07, 0x01, 0x01
        /*0010*/ 	.byte	0x02, 0x03, 0x00, 0x00, 0x02, 0x06, 0x01, 0x00, 0x04, 0x0b, 0x08, 0x00, 0x09, 0x00, 0x00, 0x00
        /*0020*/ 	.byte	0x00, 0x00, 0x00, 0x00


//--------------------- .nv.info._Z15mysgemm_v7_ano2iiifPKfS0_fPf --------------------------
	.section	.nv.info._Z15mysgemm_v7_ano2iiifPKfS0_fPf,"",@"SHT_CUDA_INFO"
	.sectionflags	@""
	.align	4


	//----- nvinfo : EIATTR_CUDA_API_VERSION
	.align		4
        /*0000*/ 	.byte	0x04, 0x37
        /*0002*/ 	.short	(.L_31 - .L_30)
.L_30:
        /*0004*/ 	.word	0x00000082


	//----- nvinfo : EIATTR_KPARAM_INFO
	.align		4
.L_31:
        /*0008*/ 	.byte	0x04, 0x17
        /*000a*/ 	.short	(.L_33 - .L_32)
.L_32:
        /*000c*/ 	.word	0x00000000
        /*0010*/ 	.short	0x0007
        /*0012*/ 	.short	0x0028
        /*0014*/ 	.byte	0x00, 0xf5, 0x21, 0x00


	//----- nvinfo : EIATTR_KPARAM_INFO
	.align		4
.L_33:
        /*0018*/ 	.byte	0x04, 0x17
        /*001a*/ 	.short	(.L_35 - .L_34)
.L_34:
        /*001c*/ 	.word	0x00000000
        /*0020*/ 	.short	0x0006
        /*0022*/ 	.short	0x0020
        /*0024*/ 	.byte	0x00, 0xf0, 0x11, 0x00


	//----- nvinfo : EIATTR_KPARAM_INFO
	.align		4
.L_35:
        /*0028*/ 	.byte	0x04, 0x17
        /*002a*/ 	.short	(.L_37 - .L_36)
.L_36:
        /*002c*/ 	.word	0x00000000
        /*0030*/ 	.short	0x0005
        /*0032*/ 	.short	0x0018
        /*0034*/ 	.byte	0x00, 0xf5, 0x21, 0x00


	//----- nvinfo : EIATTR_KPARAM_INFO
	.align		4
.L_37:
        /*0038*/ 	.byte	0x04, 0x17
        /*003a*/ 	.short	(.L_39 - .L_38)
.L_38:
        /*003c*/ 	.word	0x00000000
        /*0040*/ 	.short	0x0004
        /*0042*/ 	.short	0x0010
        /*0044*/ 	.byte	0x00, 0xf5, 0x21, 0x00


	//----- nvinfo : EIATTR_KPARAM_INFO
	.align		4
.L_39:
        /*0048*/ 	.byte	0x04, 0x17
        /*004a*/ 	.short	(.L_41 - .L_40)
.L_40:
        /*004c*/ 	.word	0x00000000
        /*0050*/ 	.short	0x0003
        /*0052*/ 	.short	0x000c
        /*0054*/ 	.byte	0x00, 0xf0, 0x11, 0x00


	//----- nvinfo : EIATTR_KPARAM_INFO
	.align		4
.L_41:
        /*0058*/ 	.byte	0x04, 0x17
        /*005a*/ 	.short	(.L_43 - .L_42)
.L_42:
        /*005c*/ 	.word	0x00000000
        /*0060*/ 	.short	0x0002
        /*0062*/ 	.short	0x0008
        /*0064*/ 	.byte	0x00, 0xf0, 0x11, 0x00


	//----- nvinfo : EIATTR_KPARAM_INFO
	.align		4
.L_43:
        /*0068*/ 	.byte	0x04, 0x17
        /*006a*/ 	.short	(.L_45 - .L_44)
.L_44:
        /*006c*/ 	.word	0x00000000
        /*0070*/ 	.short	0x0001
        /*0072*/ 	.short	0x0004
        /*0074*/ 	.byte	0x00, 0xf0, 0x11, 0x00


	//----- nvinfo : EIATTR_KPARAM_INFO
	.align		4
.L_45:
        /*0078*/ 	.byte	0x04, 0x17
        /*007a*/ 	.short	(.L_47 - .L_46)
.L_46:
        /*007c*/ 	.word	0x00000000
        /*0080*/ 	.short	0x0000
        /*0082*/ 	.short	0x0000
        /*0084*/ 	.byte	0x00, 0xf0, 0x11, 0x00


	//----- nvinfo : EIATTR_SPARSE_MMA_MASK
	.align		4
.L_47:
        /*0088*/ 	.byte	0x03, 0x50
        /*008a*/ 	.short	0x0000


	//----- nvinfo : EIATTR_MAXREG_COUNT
	.align		4
        /*008c*/ 	.byte	0x03, 0x1b
        /*008e*/ 	.short	0x00ff


	//----- nvinfo : EIATTR_NUM_BARRIERS
	.align		4
        /*0090*/ 	.byte	0x02, 0x4c
        /*0092*/ 	.byte	0x01
	.zero		1


	//----- nvinfo : EIATTR_MERCURY_ISA_VERSION
	.align		4
        /*0094*/ 	.byte	0x03, 0x5f
        /*0096*/ 	.short	0x0101


	//----- nvinfo : EIATTR_VRC_CTA_INIT_COUNT
	.align		4
        /*0098*/ 	.byte	0x02, 0x4a
	.zero		1
	.zero		1


	//----- nvinfo : EIATTR_EXIT_INSTR_OFFSETS
	.align		4
        /*009c*/ 	.byte	0x04, 0x1c
        /*009e*/ 	.short	(.L_49 - .L_48)


	//   ....[0]....
.L_48:
        /*00a0*/ 	.word	0x00001a00


	//----- nvinfo : EIATTR_MAX_THREADS
	.align		4
.L_49:
        /*00a4*/ 	.byte	0x04, 0x05
        /*00a6*/ 	.short	(.L_51 - .L_50)
.L_50:
        /*00a8*/ 	.word	0x00000100
        /*00ac*/ 	.word	0x00000001
        /*00b0*/ 	.word	0x00000001


	//----- nvinfo : EIATTR_CBANK_PARAM_SIZE
	.align		4
.L_51:
        /*00b4*/ 	.byte	0x03, 0x19
        /*00b6*/ 	.short	0x0030


	//----- nvinfo : EIATTR_PARAM_CBANK
	.align		4
        /*00b8*/ 	.byte	0x04, 0x0a
        /*00ba*/ 	.short	(.L_53 - .L_52)
	.align		4
.L_52:
        /*00bc*/ 	.word	index@(.nv.constant0._Z15mysgemm_v7_ano2iiifPKfS0_fPf)
        /*00c0*/ 	.short	0x0380
        /*00c2*/ 	.short	0x0030


	//----- nvinfo : EIATTR_SW_WAR
	.align		4
.L_53:
        /*00c4*/ 	.byte	0x04, 0x36
        /*00c6*/ 	.short	(.L_55 - .L_54)
.L_54:
        /*00c8*/ 	.word	0x00000008
.L_55:


//--------------------- .nv.info._Z19mysgemm_v7_ano_plusiiifPKfS0_fPf --------------------------
	.section	.nv.info._Z19mysgemm_v7_ano_plusiiifPKfS0_fPf,"",@"SHT_CUDA_INFO"
	.sectionflags	@""
	.align	4


	//----- nvinfo : EIATTR_CUDA_API_VERSION
	.align		4
        /*0000*/ 	.byte	0x04, 0x37
        /*0002*/ 	.short	(.L_57 - .L_56)
.L_56:
        /*0004*/ 	.word	0x00000082


	//----- nvinfo : EIATTR_KPARAM_INFO
	.align		4
.L_57:
        /*0008*/ 	.byte	0x04, 0x17
        /*000a*/ 	.short	(.L_59 - .L_58)
.L_58:
        /*000c*/ 	.word	0x00000000
        /*0010*/ 	.short	0x0007
        /*0012*/ 	.short	0x0028
        /*0014*/ 	.byte	0x00, 0xf5, 0x21, 0x00


	//----- nvinfo : EIATTR_KPARAM_INFO
	.align		4
.L_59:
        /*0018*/ 	.byte	0x04, 0x17
        /*001a*/ 	.short	(.L_61 - .L_60)
.L_60:
        /*001c*/ 	.word	0x00000000
        /*0020*/ 	.short	0x0006
        /*0022*/ 	.short	0x0020
        /*0024*/ 	.byte	0x00, 0xf0, 0x11, 0x00


	//----- nvinfo : EIATTR_KPARAM_INFO
	.align		4
.L_61:
        /*0028*/ 	.byte	0x04, 0x17
        /*002a*/ 	.short	(.L_63 - .L_62)
.L_62:
        /*002c*/ 	.word	0x00000000
        /*0030*/ 	.short	0x0005
        /*0032*/ 	.short	0x0018
        /*0034*/ 	.byte	0x00, 0xf5, 0x21, 0x00


	//----- nvinfo : EIATTR_KPARAM_INFO
	.align		4
.L_63:
        /*0038*/ 	.byte	0x04, 0x17
        /*003a*/ 	.short	(.L_65 - .L_64)
.L_64:
        /*003c*/ 	.word	0x00000000
        /*0040*/ 	.short	0x0004
        /*0042*/ 	.short	0x0010
        /*0044*/ 	.byte	0x00, 0xf5, 0x21, 0x00


	//----- nvinfo : EIATTR_KPARAM_INFO
	.align		4
.L_65:
        /*0048*/ 	.byte	0x04, 0x17
        /*004a*/ 	.short	(.L_67 - .L_66)
.L_66:
        /*004c*/ 	.word	0x00000000
        /*0050*/ 	.short	0x0003
        /*0052*/ 	.short	0x000c
        /*0054*/ 	.byte	0x00, 0xf0, 0x11, 0x00


	//----- nvinfo : EIATTR_KPARAM_INFO
	.align		4
.L_67:
        /*0058*/ 	.byte	0x04, 0x17
        /*005a*/ 	.short	(.L_69 - .L_68)
.L_68:
        /*005c*/ 	.word	0x00000000
        /*0060*/ 	.short	0x0002
        /*0062*/ 	.short	0x0008
        /*0064*/ 	.byte	0x00, 0xf0, 0x11, 0x00


	//----- nvinfo : EIATTR_KPARAM_INFO
	.align		4
.L_69:
        /*0068*/ 	.byte	0x04, 0x17
        /*006a*/ 	.short	(.L_71 - .L_70)
.L_70:
        /*006c*/ 	.word	0x00000000
        /*0070*/ 	.short	0x0001
        /*0072*/ 	.short	0x0004
        /*0074*/ 	.byte	0x00, 0xf0, 0x11, 0x00


	//----- nvinfo : EIATTR_KPARAM_INFO
	.align		4
.L_71:
        /*0078*/ 	.byte	0x04, 0x17
        /*007a*/ 	.short	(.L_73 - .L_72)
.L_72:
        /*007c*/ 	.word	0x00000000
        /*0080*/ 	.short	0x0000
        /*0082*/ 	.short	0x0000
        /*0084*/ 	.byte	0x00, 0xf0, 0x11, 0x00


	//----- nvinfo : EIATTR_SPARSE_MMA_MASK
	.align		4
.L_73:
        /*0088*/ 	.byte	0x03, 0x50
        /*008a*/ 	.short	0x0000


	//----- nvinfo : EIATTR_MAXREG_COUNT
	.align		4
        /*008c*/ 	.byte	0x03, 0x1b
        /*008e*/ 	.short	0x00ff


	//----- nvinfo : EIATTR_NUM_BARRIERS
	.align		4
        /*0090*/ 	.byte	0x02, 0x4c
        /*0092*/ 	.byte	0x01
	.zero		1


	//----- nvinfo : EIATTR_MERCURY_ISA_VERSION
	.align		4
        /*0094*/ 	.byte	0x03, 0x5f
        /*0096*/ 	.short	0x0101


	//----- nvinfo : EIATTR_VRC_CTA_INIT_COUNT
	.align		4
        /*0098*/ 	.byte	0x02, 0x4a
	.zero		1
	.zero		1


	//----- nvinfo : EIATTR_EXIT_INSTR_OFFSETS
	.align		4
        /*009c*/ 	.byte	0x04, 0x1c
        /*009e*/ 	.short	(.L_75 - .L_74)


	//   ....[0]....
.L_74:
        /*00a0*/ 	.word	0x00001c20


	//----- nvinfo : EIATTR_MAX_THREADS
	.align		4
.L_75:
        /*00a4*/ 	.byte	0x04, 0x05
        /*00a6*/ 	.short	(.L_77 - .L_76)
.L_76:
        /*00a8*/ 	.word	0x00000100
        /*00ac*/ 	.word	0x00000001
        /*00b0*/ 	.word	0x00000001


	//----- nvinfo : EIATTR_CBANK_PARAM_SIZE
	.align		4
.L_77:
        /*00b4*/ 	.byte	0x03, 0x19
        /*00b6*/ 	.short	0x0030


	//----- nvinfo : EIATTR_PARAM_CBANK
	.align		4
        /*00b8*/ 	.byte	0x04, 0x0a
        /*00ba*/ 	.short	(.L_79 - .L_78)
	.align		4
.L_78:
        /*00bc*/ 	.word	index@(.nv.constant0._Z19mysgemm_v7_ano_plusiiifPKfS0_fPf)
        /*00c0*/ 	.short	0x0380
        /*00c2*/ 	.short	0x0030


	//----- nvinfo : EIATTR_SW_WAR
	.align		4
.L_79:
        /*00c4*/ 	.byte	0x04, 0x36
        /*00c6*/ 	.short	(.L_81 - .L_80)
.L_80:
        /*00c8*/ 	.word	0x00000008
.L_81:


//--------------------- .nv.info._Z14mysgemm_v7_anoiiifPKfS0_fPf --------------------------
	.section	.nv.info._Z14mysgemm_v7_anoiiifPKfS0_fPf,"",@"SHT_CUDA_INFO"
	.sectionflags	@""
	.align	4


	//----- nvinfo : EIATTR_CUDA_API_VERSION
	.align		4
        /*0000*/ 	.byte	0x04, 0x37
        /*0002*/ 	.short	(.L_83 - .L_82)
.L_82:
        /*0004*/ 	.word	0x00000082


	//----- nvinfo : EIATTR_KPARAM_INFO
	.align		4
.L_83:
        /*0008*/ 	.byte	0x04, 0x17
        /*000a*/ 	.short	(.L_85 - .L_84)
.L_84:
        /*000c*/ 	.word	0x00000000
        /*0010*/ 	.short	0x0007
        /*0012*/ 	.short	0x0028
        /*0014*/ 	.byte	0x00, 0xf5, 0x21, 0x00


	//----- nvinfo : EIATTR_KPARAM_INFO
	.align		4
.L_85:
        /*0018*/ 	.byte	0x04, 0x17
        /*001a*/ 	.short	(.L_87 - .L_86)
.L_86:
        /*001c*/ 	.word	0x00000000
        /*0020*/ 	.short	0x0006
        /*0022*/ 	.short	0x0020
        /*0024*/ 	.byte	0x00, 0xf0, 0x11, 0x00


	//----- nvinfo : EIATTR_KPARAM_INFO
	.align		4
.L_87:
        /*0028*/ 	.byte	0x04, 0x17
        /*002a*/ 	.short	(.L_89 - .L_88)
.L_88:
        /*002c*/ 	.word	0x00000000
        /*0030*/ 	.short	0x0005
        /*0032*/ 	.short	0x0018
        /*0034*/ 	.byte	0x00, 0xf5, 0x21, 0x00


	//----- nvinfo : EIATTR_KPARAM_INFO
	.align		4
.L_89:
        /*0038*/ 	.byte	0x04, 0x17
        /*003a*/ 	.short	(.L_91 - .L_90)
.L_90:
        /*003c*/ 	.word	0x00000000
        /*0040*/ 	.short	0x0004
        /*0042*/ 	.short	0x0010
        /*0044*/ 	.byte	0x00, 0xf5, 0x21, 0x00


	//----- nvinfo : EIATTR_KPARAM_INFO
	.align		4
.L_91:
        /*0048*/ 	.byte	0x04, 0x17
        /*004a*/ 	.short	(.L_93 - .L_92)
.L_92:
        /*004c*/ 	.word	0x00000000
        /*0050*/ 	.short	0x0003
        /*0052*/ 	.short	0x000c
        /*0054*/ 	.byte	0x00, 0xf0, 0x11, 0x00


	//----- nvinfo : EIATTR_KPARAM_INFO
	.align		4
.L_93:
        /*0058*/ 	.byte	0x04, 0x17
        /*005a*/ 	.short	(.L_95 - .L_94)
.L_94:
        /*005c*/ 	.word	0x00000000
        /*0060*/ 	.short	0x0002
        /*0062*/ 	.short	0x0008
        /*0064*/ 	.byte	0x00, 0xf0, 0x11, 0x00


	//----- nvinfo : EIATTR_KPARAM_INFO
	.align		4
.L_95:
        /*0068*/ 	.byte	0x04, 0x17
        /*006a*/ 	.short	(.L_97 - .L_96)
.L_96:
        /*006c*/ 	.word	0x00000000
        /*0070*/ 	.short	0x0001
        /*0072*/ 	.short	0x0004
        /*0074*/ 	.byte	0x00, 0xf0, 0x11, 0x00


	//----- nvinfo : EIATTR_KPARAM_INFO
	.align		4
.L_97:
        /*0078*/ 	.byte	0x04, 0x17
        /*007a*/ 	.short	(.L_99 - .L_98)
.L_98:
        /*007c*/ 	.word	0x00000000
        /*0080*/ 	.short	0x0000
        /*0082*/ 	.short	0x0000
        /*0084*/ 	.byte	0x00, 0xf0, 0x11, 0x00


	//----- nvinfo : EIATTR_SPARSE_MMA_MASK
	.align		4
.L_99:
        /*0088*/ 	.byte	0x03, 0x50
        /*008a*/ 	.short	0x0000


	//----- nvinfo : EIATTR_MAXREG_COUNT
	.align		4
        /*008c*/ 	.byte	0x03, 0x1b
        /*008e*/ 	.short	0x00ff


	//----- nvinfo : EIATTR_NUM_BARRIERS
	.align		4
        /*0090*/ 	.byte	0x02, 0x4c
        /*0092*/ 	.byte	0x01
	.zero		1


	//----- nvinfo : EIATTR_MERCURY_ISA_VERSION
	.align		4
        /*0094*/ 	.byte	0x03, 0x5f
        /*0096*/ 	.short	0x0101


	//----- nvinfo : EIATTR_VRC_CTA_INIT_COUNT
	.align		4
        /*0098*/ 	.byte	0x02, 0x4a
	.zero		1
	.zero		1


	//----- nvinfo : EIATTR_EXIT_INSTR_OFFSETS
	.align		4
        /*009c*/ 	.byte	0x04, 0x1c
        /*009e*/ 	.short	(.L_101 - .L_100)


	//   ....[0]....
.L_100:
        /*00a0*/ 	.word	0x00001dd0


	//----- nvinfo : EIATTR_MAX_THREADS
	.align		4
.L_101:
        /*00a4*/ 	.byte	0x04, 0x05
        /*00a6*/ 	.short	(.L_103 - .L_102)
.L_102:
        /*00a8*/ 	.word	0x00000100
        /*00ac*/ 	.word	0x00000001
        /*00b0*/ 	.word	0x00000001


	//----- nvinfo : EIATTR_CBANK_PARAM_SIZE
	.align		4
.L_103:
        /*00b4*/ 	.byte	0x03, 0x19
        /*00b6*/ 	.short	0x0030


	//----- nvinfo : EIATTR_PARAM_CBANK
	.align		4
        /*00b8*/ 	.byte	0x04, 0x0a
        /*00ba*/ 	.short	(.L_105 - .L_104)
	.align		4
.L_104:
        /*00bc*/ 	.word	index@(.nv.constant0._Z14mysgemm_v7_anoiiifPKfS0_fPf)
        /*00c0*/ 	.short	0x0380
        /*00c2*/ 	.short	0x0030


	//----- nvinfo : EIATTR_SW_WAR
	.align		4
.L_105:
        /*00c4*/ 	.byte	0x04, 0x36
        /*00c6*/ 	.short	(.L_107 - .L_106)
.L_106:
        /*00c8*/ 	.word	0x00000008
.L_107:


//--------------------- .nv.info._Z15mysgemm_v7_plusiiifPKfS0_fPf --------------------------
	.section	.nv.info._Z15mysgemm_v7_plusiiifPKfS0_fPf,"",@"SHT_CUDA_INFO"
	.sectionflags	@""
	.align	4


	//----- nvinfo : EIATTR_CUDA_API_VERSION
	.align		4
        /*0000*/ 	.byte	0x04, 0x37
        /*0002*/ 	.short	(.L_109 - .L_108)
.L_108:
        /*0004*/ 	.word	0x00000082


	//----- nvinfo : EIATTR_KPARAM_INFO
	.align		4
.L_109:
        /*0008*/ 	.byte	0x04, 0x17
        /*000a*/ 	.short	(.L_111 - .L_110)
.L_110:
        /*000c*/ 	.word	0x00000000
        /*0010*/ 	.short	0x0007
        /*0012*/ 	.short	0x0028
        /*0014*/ 	.byte	0x00, 0xf5, 0x21, 0x00


	//----- nvinfo : EIATTR_KPARAM_INFO
	.align		4
.L_111:
        /*0018*/ 	.byte	0x04, 0x17
        /*001a*/ 	.short	(.L_113 - .L_112)
.L_112:
        /*001c*/ 	.word	0x00000000
        /*0020*/ 	.short	0x0006
        /*0022*/ 	.short	0x0020
        /*0024*/ 	.byte	0x00, 0xf0, 0x11, 0x00


	//----- nvinfo : EIATTR_KPARAM_INFO
	.align		4
.L_113:
        /*0028*/ 	.byte	0x04, 0x17
        /*002a*/ 	.short	(.L_115 - .L_114)
.L_114:
        /*002c*/ 	.word	0x00000000
        /*0030*/ 	.short	0x0005
        /*0032*/ 	.short	0x0018
        /*0034*/ 	.byte	0x00, 0xf5, 0x21, 0x00


	//----- nvinfo : EIATTR_KPARAM_INFO
	.align		4
.L_115:
        /*0038*/ 	.byte	0x04, 0x17
        /*003a*/ 	.short	(.L_117 - .L_116)
.L_116:
        /*003c*/ 	.word	0x00000000
        /*0040*/ 	.short	0x0004
        /*0042*/ 	.short	0x0010
        /*0044*/ 	.byte	0x00, 0xf5, 0x21, 0x00


	//----- nvinfo : EIATTR_KPARAM_INFO
	.align		4
.L_117:
        /*0048*/ 	.byte	0x04, 0x17
        /*004a*/ 	.short	(.L_119 - .L_118)
.L_118:
        /*004c*/ 	.word	0x00000000
        /*0050*/ 	.short	0x0003
        /*0052*/ 	.short	0x000c
        /*0054*/ 	.byte	0x00, 0xf0, 0x11, 0x00


	//----- nvinfo : EIATTR_KPARAM_INFO
	.align		4
.L_119:
        /*0058*/ 	.byte	0x04, 0x17
        /*005a*/ 	.short	(.L_121 - .L_120)
.L_120:
        /*005c*/ 	.word	0x00000000
        /*0060*/ 	.short	0x0002
        /*0062*/ 	.short	0x0008
        /*0064*/ 	.byte	0x00, 0xf0, 0x11, 0x00


	//----- nvinfo : EIATTR_KPARAM_INFO
	.align		4
.L_121:
        /*0068*/ 	.byte	0x04, 0x17
        /*006a*/ 	.short	(.L_123 - .L_122)
.L_122:
        /*006c*/ 	.word	0x00000000
        /*0070*/ 	.short	0x0001
        /*0072*/ 	.short	0x0004
        /*0074*/ 	.byte	0x00, 0xf0, 0x11, 0x00


	//----- nvinfo : EIATTR_KPARAM_INFO
	.align		4
.L_123:
        /*0078*/ 	.byte	0x04, 0x17
        /*007a*/ 	.short	(.L_125 - .L_124)
.L_124:
        /*007c*/ 	.word	0x00000000
        /*0080*/ 	.short	0x0000
        /*0082*/ 	.short	0x0000
        /*0084*/ 	.byte	0x00, 0xf0, 0x11, 0x00


	//----- nvinfo : EIATTR_SPARSE_MMA_MASK
	.align		4
.L_125:
        /*0088*/ 	.byte	0x03, 0x50
        /*008a*/ 	.short	0x0000


	//----- nvinfo : EIATTR_MAXREG_COUNT
	.align		4
        /*008c*/ 	.byte	0x03, 0x1b
        /*008e*/ 	.short	0x00ff


	//----- nvinfo : EIATTR_NUM_BARRIERS
	.align		4
        /*0090*/ 	.byte	0x02, 0x4c
        /*0092*/ 	.byte	0x01
	.zero		1


	//----- nvinfo : EIATTR_MERCURY_ISA_VERSION
	.align		4
        /*0094*/ 	.byte	0x03, 0x5f
        /*0096*/ 	.short	0x0101


	//----- nvinfo : EIATTR_VRC_CTA_INIT_COUNT
	.align		4
        /*0098*/ 	.byte	0x02, 0x4a
	.zero		1
	.zero		1


	//----- nvinfo : EIATTR_EXIT_INSTR_OFFSETS
	.align		4
        /*009c*/ 	.byte	0x04, 0x1c
        /*009e*/ 	.short	(.L_127 - .L_126)


	//   ....[0]....
.L_126:
        /*00a0*/ 	.word	0x00006370


	//----- nvinfo : EIATTR_MAX_THREADS
	.align		4
.L_127:
        /*00a4*/ 	.byte	0x04, 0x05
        /*00a6*/ 	.short	(.L_129 - .L_128)
.L_128:
        /*00a8*/ 	.word	0x00000100
        /*00ac*/ 	.word	0x00000001
        /*00b0*/ 	.word	0x00000001


	//----- nvinfo : EIATTR_CBANK_PARAM_SIZE
	.align		4
.L_129:
        /*00b4*/ 	.byte	0x03, 0x19
        /*00b6*/ 	.short	0x0030


	//----- nvinfo : EIATTR_PARAM_CBANK
	.align		4
        /*00b8*/ 	.byte	0x04, 0x0a
        /*00ba*/ 	.short	(.L_131 - .L_130)
	.align		4
.L_130:
        /*00bc*/ 	.word	index@(.nv.constant0._Z15mysgemm_v7_plusiiifPKfS0_fPf)
        /*00c0*/ 	.short	0x0380
        /*00c2*/ 	.short	0x0030


	//----- nvinfo : EIATTR_SW_WAR
	.align		4
.L_131:
        /*00c4*/ 	.byte	0x04, 0x36
        /*00c6*/ 	.short	(.L_133 - .L_132)
.L_132:
        /*00c8*/ 	.word	0x00000008
.L_133:


//--------------------- .nv.info._Z10mysgemm_v7iiifPKfS0_fPf --------------------------
	.section	.nv.info._Z10mysgemm_v7iiifPKfS0_fPf,"",@"SHT_CUDA_INFO"
	.sectionflags	@""
	.align	4


	//----- nvinfo : EIATTR_CUDA_API_VERSION
	.align		4
        /*0000*/ 	.byte	0x04, 0x37
        /*0002*/ 	.short	(.L_135 - .L_134)
.L_134:
        /*0004*/ 	.word	0x00000082


	//----- nvinfo : EIATTR_KPARAM_INFO
	.align		4
.L_135:
        /*0008*/ 	.byte	0x04, 0x17
        /*000a*/ 	.short	(.L_137 - .L_136)
.L_136:
        /*000c*/ 	.word	0x00000000
        /*0010*/ 	.short	0x0007
        /*0012*/ 	.short	0x0028
        /*0014*/ 	.byte	0x00, 0xf5, 0x21, 0x00


	//----- nvinfo : EIATTR_KPARAM_INFO
	.align		4
.L_137:
        /*0018*/ 	.byte	0x04, 0x17
        /*001a*/ 	.short	(.L_139 - .L_138)
.L_138:
        /*001c*/ 	.word	0x00000000
        /*0020*/ 	.short	0x0006
        /*0022*/ 	.short	0x0020
        /*0024*/ 	.byte	0x00, 0xf0, 0x11, 0x00


	//----- nvinfo : EIATTR_KPARAM_INFO
	.align		4
.L_139:
        /*0028*/ 	.byte	0x04, 0x17
        /*002a*/ 	.short	(.L_141 - .L_140)
.L_140:
        /*002c*/ 	.word	0x00000000
        /*0030*/ 	.short	0x0005
        /*0032*/ 	.short	0x0018
        /*0034*/ 	.byte	0x00, 0xf5, 0x21, 0x00


	//----- nvinfo : EIATTR_KPARAM_INFO
	.align		4
.L_141:
        /*0038*/ 	.byte	0x04, 0x17
        /*003a*/ 	.short	(.L_143 - .L_142)
.L_142:
        /*003c*/ 	.word	0x00000000
        /*0040*/ 	.short	0x0004
        /*0042*/ 	.short	0x0010
        /*0044*/ 	.byte	0x00, 0xf5, 0x21, 0x00


	//----- nvinfo : EIATTR_KPARAM_INFO
	.align		4
.L_143:
        /*0048*/ 	.byte	0x04, 0x17
        /*004a*/ 	.short	(.L_145 - .L_144)
.L_144:
        /*004c*/ 	.word	0x00000000
        /*0050*/ 	.short	0x0003
        /*0052*/ 	.short	0x000c
        /*0054*/ 	.byte	0x00, 0xf0, 0x11, 0x00


	//----- nvinfo : EIATTR_KPARAM_INFO
	.align		4
.L_145:
        /*0058*/ 	.byte	0x04, 0x17
        /*005a*/ 	.short	(.L_147 - .L_146)
.L_146:
        /*005c*/ 	.word	0x00000000
        /*0060*/ 	.short	0x0002
        /*0062*/ 	.short	0x0008
        /*0064*/ 	.byte	0x00, 0xf0, 0x11, 0x00


	//----- nvinfo : EIATTR_KPARAM_INFO
	.align		4
.L_147:
        /*0068*/ 	.byte	0x04, 0x17
        /*006a*/ 	.short	(.L_149 - .L_148)
.L_148:
        /*006c*/ 	.word	0x00000000
        /*0070*/ 	.short	0x0001
        /*0072*/ 	.short	0x0004
        /*0074*/ 	.byte	0x00, 0xf0, 0x11, 0x00


	//----- nvinfo : EIATTR_KPARAM_INFO
	.align		4
.L_149:
        /*0078*/ 	.byte	0x04, 0x17
        /*007a*/ 	.short	(.L_151 - .L_150)
.L_150:
        /*007c*/ 	.word	0x00000000
        /*0080*/ 	.short	0x0000
        /*0082*/ 	.short	0x0000
        /*0084*/ 	.byte	0x00, 0xf0, 0x11, 0x00


	//----- nvinfo : EIATTR_SPARSE_MMA_MASK
	.align		4
.L_151:
        /*0088*/ 	.byte	0x03, 0x50
        /*008a*/ 	.short	0x0000


	//----- nvinfo : EIATTR_MAXREG_COUNT
	.align		4
        /*008c*/ 	.byte	0x03, 0x1b
        /*008e*/ 	.short	0x00ff


	//----- nvinfo : EIATTR_NUM_BARRIERS
	.align		4
        /*0090*/ 	.byte	0x02, 0x4c
        /*0092*/ 	.byte	0x01
	.zero		1


	//----- nvinfo : EIATTR_MERCURY_ISA_VERSION
	.align		4
        /*0094*/ 	.byte	0x03, 0x5f
        /*0096*/ 	.short	0x0101


	//----- nvinfo : EIATTR_VRC_CTA_INIT_COUNT
	.align		4
        /*0098*/ 	.byte	0x02, 0x4a
	.zero		1
	.zero		1


	//----- nvinfo : EIATTR_EXIT_INSTR_OFFSETS
	.align		4
        /*009c*/ 	.byte	0x04, 0x1c
        /*009e*/ 	.short	(.L_153 - .L_152)


	//   ....[0]....
.L_152:
        /*00a0*/ 	.word	0x000063f0


	//----- nvinfo : EIATTR_MAX_THREADS
	.align		4
.L_153:
        /*00a4*/ 	.byte	0x04, 0x05
        /*00a6*/ 	.short	(.L_155 - .L_154)
.L_154:
        /*00a8*/ 	.word	0x00000100
        /*00ac*/ 	.word	0x00000001
        /*00b0*/ 	.word	0x00000001


	//----- nvinfo : EIATTR_CBANK_PARAM_SIZE
	.align		4
.L_155:
        /*00b4*/ 	.byte	0x03, 0x19
        /*00b6*/ 	.short	0x0030


	//----- nvinfo : EIATTR_PARAM_CBANK
	.align		4
        /*00b8*/ 	.byte	0x04, 0x0a
        /*00ba*/ 	.short	(.L_157 - .L_156)
	.align		4
.L_156:
        /*00bc*/ 	.word	index@(.nv.constant0._Z10mysgemm_v7iiifPKfS0_fPf)
        /*00c0*/ 	.short	0x0380
        /*00c2*/ 	.short	0x0030


	//----- nvinfo : EIATTR_SW_WAR
	.align		4
.L_157:
        /*00c4*/ 	.byte	0x04, 0x36
        /*00c6*/ 	.short	(.L_159 - .L_158)
.L_158:
        /*00c8*/ 	.word	0x00000008
.L_159:


//--------------------- .nv.callgraph             --------------------------
	.section	.nv.callgraph,"",@"SHT_CUDA_CALLGRAPH"
	.align	4
	.sectionentsize	8
	.align		4
        /*0000*/ 	.word	0x00000000
	.align		4
        /*0004*/ 	.word	0xffffffff
	.align		4
        /*0008*/ 	.word	0x00000000
	.align		4
        /*000c*/ 	.word	0xfffffffe
	.align		4
        /*0010*/ 	.word	0x00000000
	.align		4
        /*0014*/ 	.word	0xfffffffd
	.align		4
        /*0018*/ 	.word	0x00000000
	.align		4
        /*001c*/ 	.word	0xfffffffc


//--------------------- .text._Z15mysgemm_v7_ano2iiifPKfS0_fPf --------------------------
	.section	.text._Z15mysgemm_v7_ano2iiifPKfS0_fPf,"ax",@progbits
	.align	128
        .global         _Z15mysgemm_v7_ano2iiifPKfS0_fPf
        .type           _Z15mysgemm_v7_ano2iiifPKfS0_fPf,@function
        .size           _Z15mysgemm_v7_ano2iiifPKfS0_fPf,(.L_x_15 - _Z15mysgemm_v7_ano2iiifPKfS0_fPf)
        .other          _Z15mysgemm_v7_ano2iiifPKfS0_fPf,@"STO_CUDA_ENTRY STV_DEFAULT"
_Z15mysgemm_v7_ano2iiifPKfS0_fPf:
.text._Z15mysgemm_v7_ano2iiifPKfS0_fPf:
[----:B------:R-:W-:Y:S08]  /*0000*/  LDC R1, c[0x0][0x37c] ;  /* 0x0000df00ff017b82 */ /* 0x000ff00000000800 */
[----:B------:R-:W0:Y:S01]  /*0010*/  LDC R2, c[0x0][0x388] ;  /* 0x0000e200ff027b82 */ /* 0x000e220000000800 */
[----:B------:R-:W1:Y:S01]  /*0020*/  S2R R0, SR_TID.X ;  /* 0x0000000000007919 */ /* 0x000e620000002100 */
[----:B------:R-:W2:Y:S01]  /*0030*/  LDCU.64 UR10, c[0x0][0x358] ;  /* 0x00006b00ff0a77ac */ /* 0x000ea20008000a00 */
[----:B------:R-:W-:Y:S01]  /*0040*/  HFMA2 R38, -RZ, RZ, 0, 0 ;  /* 0x00000000ff267431 */ /* 0x000fe200000001ff */
[----:B------:R-:W-:Y:S01]  /*0050*/  CS2R R46, SRZ ;  /* 0x00000000002e7805 */ /* 0x000fe2000001ff00 */
[----:B------:R-:W3:Y:S01]  /*0060*/  S2R R41, SR_CTAID.X ;  /* 0x0000000000297919 */ /* 0x000ee20000002500 */
[----:B------:R-:W-:-:S02]  /*0070*/  CS2R R44, SRZ ;  /* 0x00000000002c7805 */ /* 0x000fc4000001ff00 */
[----:B------:R-:W-:Y:S01]  /*0080*/  CS2R R50, SRZ ;  /* 0x0000000000327805 */ /* 0x000fe2000001ff00 */
[----:B------:R-:W4:Y:S01]  /*0090*/  S2UR UR5, SR_CTAID.Y ;  /* 0x00000000000579c3 */ /* 0x000f220000002600 */
[----:B------:R-:W-:Y:S02]  /*00a0*/  CS2R R36, SRZ ;  /* 0x0000000000247805 */ /* 0x000fe4000001ff00 */
[----:B------:R-:W-:Y:S02]  /*00b0*/  CS2R R48, SRZ ;  /* 0x0000000000307805 */ /* 0x000fe4000001ff00 */
[----:B------:R-:W-:Y:S02]  /*00c0*/  CS2R R52, SRZ ;  /* 0x0000000000347805 */ /* 0x000fe4000001ff00 */
[----:B------:R-:W-:Y:S02]  /*00d0*/  CS2R R54, SRZ ;  /* 0x0000000000367805 */ /* 0x000fe4000001ff00 */
[----:B------:R-:W-:-:S02]  /*00e0*/  MOV R57, RZ ;  /* 0x000000ff00397202 */ /* 0x000fc40000000f00 */
[----:B0-----:R-:W-:Y:S01]  /*00f0*/  ISETP.GE.AND P0, PT, R2, 0x1, PT ;  /* 0x000000010200780c */ /* 0x001fe20003f06270 */
[----:B----4-:R-:W-:Y:S01]  /*0100*/  USHF.L.U32 UR5, UR5, 0x6, URZ ;  /* 0x0000000605057899 */ /* 0x010fe200080006ff */
[----:B-1----:R-:W-:Y:S02]  /*0110*/  SHF.L.U32 R4, R0, 0x2, RZ ;  /* 0x0000000200047819 */ /* 0x002fe400000006ff */
[----:B------:R-:W-:Y:S02]  /*0120*/  SHF.R.U32.HI R40, RZ, 0x4, R0 ;  /* 0x00000004ff287819 */ /* 0x000fe40000011600 */
[----:B---3--:R-:W-:Y:S02]  /*0130*/  SHF.L.U32 R41, R41, 0x6, RZ ;  /* 0x0000000629297819 */ /* 0x008fe400000006ff */
[----:B------:R-:W-:-:S05]  /*0140*/  LOP3.LUT R7, R4, 0x3c, RZ, 0xc0, !PT ;  /* 0x0000003c04077812 */ /* 0x000fca00078ec0ff */
[----:B--2---:R-:W-:Y:S05]  /*0150*/  @!P0 BRA `(.L_x_0) ;  /* 0x00000014004c8947 */ /* 0x004fea0003800000 */
[----:B------:R-:W0:Y:S01]  /*0160*/  LDC R3, c[0x0][0x380] ;  /* 0x0000e000ff037b82 */ /* 0x000e220000000800 */
[----:B------:R-:W1:Y:S01]  /*0170*/  LDCU.128 UR12, c[0x0][0x390] ;  /* 0x00007200ff0c77ac */ /* 0x000e620008000c00 */
[----:B------:R-:W-:Y:S01]  /*0180*/  LOP3.LUT R4, R4, 0xc, RZ, 0xc0, !PT ;  /* 0x0000000c04047812 */ /* 0x000fe200078ec0ff */
[----:B------:R-:W-:Y:S01]  /*0190*/  IMAD R11, R2, UR5, RZ ;  /* 0x00000005020b7c24 */ /* 0x000fe2000f8e02ff */
[----:B------:R-:W-:Y:S01]  /*01a0*/  SHF.R.U32.HI R5, RZ, 0x2, R0 ;  /* 0x00000002ff057819 */ /* 0x000fe20000011600 */
[----:B------:R-:W-:Y:S01]  /*01b0*/  UMOV UR7, 0x400 ;  /* 0x0000040000077882 */ /* 0x000fe20000000000 */
[----:B------:R-:W-:Y:S01]  /*01c0*/  CS2R R54, SRZ ;  /* 0x0000000000367805 */ /* 0x000fe2000001ff00 */
[----:B------:R-:W-:Y:S01]  /*01d0*/  UIADD3 UR4, UPT, UPT, UR7, 0x1000, URZ ;  /* 0x0000100007047890 */ /* 0x000fe2000fffe0ff */
[----:B------:R-:W2:Y:S01]  /*01e0*/  S2UR UR9, SR_CgaCtaId ;  /* 0x00000000000979c3 */ /* 0x000ea20000008800 */
[----:B------:R-:W-:Y:S01]  /*01f0*/  IMAD R4, R5, R2, R4 ;  /* 0x0000000205047224 */ /* 0x000fe200078e0204 */
[----:B------:R-:W-:-:S02]  /*0200*/  MOV R57, RZ ;  /* 0x000000ff00397202 */ /* 0x000fc40000000f00 */
[----:B------:R-:W-:Y:S02]  /*0210*/  CS2R R52, SRZ ;  /* 0x0000000000347805 */ /* 0x000fe4000001ff00 */
[----:B------:R-:W-:Y:S01]  /*0220*/  MOV R38, RZ ;  /* 0x000000ff00267202 */ /* 0x000fe20000000f00 */
[----:B------:R-:W-:Y:S01]  /*0230*/  IMAD.WIDE.U32 R4, R4, 0x4, RZ ;  /* 0x0000000404047825 */ /* 0x000fe200078e00ff */
[----:B------:R-:W-:Y:S02]  /*0240*/  CS2R R36, SRZ ;  /* 0x0000000000247805 */ /* 0x000fe4000001ff00 */
[----:B------:R-:W-:Y:S02]  /*0250*/  CS2R R48, SRZ ;  /* 0x0000000000307805 */ /* 0x000fe4000001ff00 */
[----:B------:R-:W-:Y:S02]  /*0260*/  CS2R R50, SRZ ;  /* 0x0000000000327805 */ /* 0x000fe4000001ff00 */
[----:B------:R-:W-:-:S02]  /*0270*/  CS2R R46, SRZ ;  /* 0x00000000002e7805 */ /* 0x000fc4000001ff00 */
[----:B------:R-:W-:Y:S01]  /*0280*/  CS2R R44, SRZ ;  /* 0x00000000002c7805 */ /* 0x000fe2000001ff00 */
[----:B------:R-:W-:-:S04]  /*0290*/  IMAD.WIDE R4, R11, 0x4, R4 ;  /* 0x000000040b047825 */ /* 0x000fc800078e0204 */
[----:B0-----:R-:W-:Y:S01]  /*02a0*/  IMAD R8, R40, R3, R7 ;  /* 0x0000000328087224 */ /* 0x001fe200078e0207 */
[----:B-1----:R-:W-:-:S03]  /*02b0*/  IADD3 R4, P0, PT, R4, UR14, RZ ;  /* 0x0000000e04047c10 */ /* 0x002fc6000ff1e0ff */
[----:B------:R-:W-:Y:S01]  /*02c0*/  IMAD.WIDE R8, R8, 0x4, RZ ;  /* 0x0000000408087825 */ /* 0x000fe200078e02ff */
[----:B------:R-:W-:Y:S01]  /*02d0*/  IADD3.X R5, PT, PT, R5, UR15, RZ, P0, !PT ;  /* 0x0000000f05057c10 */ /* 0x000fe200087fe4ff */
[----:B--2---:R-:W-:Y:S02]  /*02e0*/  ULEA UR6, UR9, UR4, 0x18 ;  /* 0x0000000409067291 */ /* 0x004fe4000f8ec0ff */
[----:B------:R-:W-:Y:S01]  /*02f0*/  IMAD.WIDE R8, R41, 0x4, R8 ;  /* 0x0000000429087825 */ /* 0x000fe200078e0208 */
[----:B------:R-:W-:Y:S02]  /*0300*/  UMOV UR4, URZ ;  /* 0x000000ff00047c82 */ /* 0x000fe40008000000 */
[----:B------:R-:W-:-:S04]  /*0310*/  IADD3 R58, P1, PT, R8, UR12, RZ ;  /* 0x0000000c083a7c10 */ /* 0x000fc8000ff3e0ff */
[----:B------:R-:W-:Y:S02]  /*0320*/  IADD3.X R59, PT, PT, R9, UR13, RZ, P1, !PT ;  /* 0x0000000d093b7c10 */ /* 0x000fe40008ffe4ff */
[----:B------:R-:W-:-:S04]  /*0330*/  SHF.L.U32 R9, R0, 0xa, RZ ;  /* 0x0000000a00097819 */ /* 0x000fc800000006ff */
[----:B------:R-:W-:-:S07]  /*0340*/  LOP3.LUT R6, R9, 0xcfc, R0, 0xc8, !PT ;  /* 0x00000cfc09067812 */ /* 0x000fce00078ec800 */
.L_x_1:
[----:B------:R-:W2:Y:S04]  /*0350*/  LDG.E.128 R24, desc[UR10][R58.64] ;  /* 0x0000000a3a187981 */ /* 0x000ea8000c1e1d00 */
[----:B------:R0:W3:Y:S01]  /*0360*/  LDG.E.128 R32, desc[UR10][R4.64] ;  /* 0x0000000a04207981 */ /* 0x0000e2000c1e1d00 */
[----:B------:R-:W-:Y:S01]  /*0370*/  ULEA UR8, UR9, UR7, 0x18 ;  /* 0x0000000709087291 */ /* 0x000fe2000f8ec0ff */
[C---:B------:R-:W-:Y:S01]  /*0380*/  SHF.L.U32 R28, R0.reuse, 0x4, RZ ;  /* 0x00000004001c7819 */ /* 0x040fe200000006ff */
[----:B------:R-:W-:Y:S01]  /*0390*/  UIADD3 UR4, UPT, UPT, UR4, 0x10, URZ ;  /* 0x0000001004047890 */ /* 0x000fe2000fffe0ff */
[----:B------:R-:W-:Y:S02]  /*03a0*/  LOP3.LUT R42, R0, 0xf0, RZ, 0xc0, !PT ;  /* 0x000000f0002a7812 */ /* 0x000fe400078ec0ff */
[----:B------:R-:W-:-:S03]  /*03b0*/  LOP3.LUT R43, R28, 0xf0, RZ, 0xc0, !PT ;  /* 0x000000f01c2b7812 */ /* 0x000fc600078ec0ff */
[----:B------:R-:W-:Y:S02]  /*03c0*/  ISETP.LE.AND P0, PT, R2, UR4, PT ;  /* 0x0000000402007c0c */ /* 0x000fe4000bf03270 */
[----:B0-----:R-:W-:-:S04]  /*03d0*/  IADD3 R4, P1, PT, R4, 0x40, RZ ;  /* 0x0000004004047810 */ /* 0x001fc80007f3e0ff */
[----:B------:R-:W-:Y:S01]  /*03e0*/  IADD3.X R5, PT, PT, RZ, R5, RZ, P1, !PT ;  /* 0x00000005ff057210 */ /* 0x000fe20000ffe4ff */
[----:B--2---:R-:W-:Y:S04]  /*03f0*/  STS.128 [R28+UR8], R24 ;  /* 0x000000181c007988 */ /* 0x004fe80008000c08 */
[----:B---3--:R-:W-:Y:S04]  /*0400*/  STS [R6+UR6], R32 ;  /* 0x0000002006007988 */ /* 0x008fe80008000806 */
[----:B------:R-:W-:Y:S04]  /*0410*/  STS [R6+UR6+0x100], R33 ;  /* 0x0001002106007988 */ /* 0x000fe80008000806 */
[----:B------:R-:W-:Y:S04]  /*0420*/  STS [R6+UR6+0x200], R34 ;  /* 0x0002002206007988 */ /* 0x000fe80008000806 */
[----:B------:R-:W-:Y:S01]  /*0430*/  STS [R6+UR6+0x300], R35 ;  /* 0x0003002306007988 */ /* 0x000fe20008000806 */
[----:B------:R-:W-:Y:S06]  /*0440*/  BAR.SYNC.DEFER_BLOCKING 0x0 ;  /* 0x0000000000007b1d */ /* 0x000fec0000010000 */
[----:B------:R-:W-:Y:S04]  /*0450*/  LDS.128 R8, [R43+UR8] ;  /* 0x000000082b087984 */ /* 0x000fe80008000c00 */
[----:B------:R-:W0:Y:S04]  /*0460*/  LDS.128 R20, [R42+UR6] ;  /* 0x000000062a147984 */ /* 0x000e280008000c00 */
[----:B------:R-:W-:Y:S04]  /*0470*/  LDS.128 R12, [R43+UR8+0x100] ;  /* 0x000100082b0c7984 */ /* 0x000fe80008000c00 */
[----:B------:R-:W1:Y:S04]  /*0480*/  LDS.128 R16, [R42+UR6+0x100] ;  /* 0x000100062a107984 */ /* 0x000e680008000c00 */
[----:B------:R-:W-:Y:S04]  /*0490*/  LDS.128 R24, [R43+UR8+0x200] ;  /* 0x000200082b187984 */ /* 0x000fe80008000c00 */
[----:B------:R-:W2:Y:S04]  /*04a0*/  LDS.128 R28, [R42+UR6+0x200] ;  /* 0x000200062a1c7984 */ /* 0x000ea80008000c00 */
[----:B------:R-:W-:Y:S01]  /*04b0*/  LDS.128 R32, [R43+UR8+0x300] ;  /* 0x000300082b207984 */ /* 0x000fe20008000c00 */
[-C--:B0-----:R-:W-:Y:S01]  /*04c0*/  FFMA R47, R8, R20.reuse, R47 ;  /* 0x00000014082f7223 */ /* 0x081fe2000000002f */
[-C--:B------:R-:W-:Y:S01]  /*04d0*/  FFMA R44, R9, R20.reuse, R44 ;  /* 0x00000014092c7223 */ /* 0x080fe2000000002c */
[-C--:B------:R-:W-:Y:S01]  /*04e0*/  FFMA R45, R10, R20.reuse, R45 ;  /* 0x000000140a2d7223 */ /* 0x080fe2000000002d */
[----:B------:R-:W-:Y:S01]  /*04f0*/  FFMA R20, R11, R20, R46 ;  /* 0x000000140b147223 */ /* 0x000fe2000000002e */
[-C--:B------:R-:W-:Y:S01]  /*0500*/  FFMA R51, R8, R21.reuse, R51 ;  /* 0x0000001508337223 */ /* 0x080fe20000000033 */
[-C--:B------:R-:W-:Y:S01]  /*0510*/  FFMA R46, R9, R21.reuse, R36 ;  /* 0x00000015092e7223 */ /* 0x080fe20000000024 */
[-C--:B------:R-:W-:Y:S01]  /*0520*/  FFMA R49, R10, R21.reuse, R49 ;  /* 0x000000150a317223 */ /* 0x080fe20000000031 */
[----:B------:R-:W-:Y:S01]  /*0530*/  FFMA R50, R11, R21, R50 ;  /* 0x000000150b327223 */ /* 0x000fe20000000032 */
[-C--:B------:R-:W-:Y:S01]  /*0540*/  FFMA R53, R8, R22.reuse, R53 ;  /* 0x0000001608357223 */ /* 0x080fe20000000035 */
[-C--:B------:R-:W-:Y:S01]  /*0550*/  FFMA R48, R9, R22.reuse, R48 ;  /* 0x0000001609307223 */ /* 0x080fe20000000030 */
[-C--:B------:R-:W-:Y:S01]  /*0560*/  FFMA R21, R10, R22.reuse, R37 ;  /* 0x000000160a157223 */ /* 0x080fe20000000025 */
[----:B------:R-:W-:Y:S01]  /*0570*/  FFMA R22, R11, R22, R38 ;  /* 0x000000160b167223 */ /* 0x000fe20000000026 */
[-C--:B-1----:R-:W-:Y:S01]  /*0580*/  FFMA R51, R12, R17.reuse, R51 ;  /* 0x000000110c337223 */ /* 0x082fe20000000033 */
[----:B------:R-:W0:Y:S01]  /*0590*/  LDS.128 R36, [R42+UR6+0x300] ;  /* 0x000300062a247984 */ /* 0x000e220008000c00 */
[-C--:B------:R-:W-:Y:S01]  /*05a0*/  FFMA R46, R13, R17.reuse, R46 ;  /* 0x000000110d2e7223 */ /* 0x080fe2000000002e */
[-C--:B------:R-:W-:Y:S01]  /*05b0*/  FFMA R49, R14, R17.reuse, R49 ;  /* 0x000000110e317223 */ /* 0x080fe20000000031 */
[----:B------:R-:W-:Y:S01]  /*05c0*/  FFMA R50, R15, R17, R50 ;  /* 0x000000110f327223 */ /* 0x000fe20000000032 */
[-C--:B------:R-:W-:Y:S01]  /*05d0*/  FFMA R47, R12, R16.reuse, R47 ;  /* 0x000000100c2f7223 */ /* 0x080fe2000000002f */
[CC--:B------:R-:W-:Y:S01]  /*05e0*/  FFMA R44, R13.reuse, R16.reuse, R44 ;  /* 0x000000100d2c7223 */ /* 0x0c0fe2000000002c */
[----:B------:R-:W-:Y:S01]  /*05f0*/  FFMA R45, R14, R16, R45 ;  /* 0x000000100e2d7223 */ /* 0x000fe2000000002d */
[-C--:B------:R-:W-:Y:S01]  /*0600*/  FFMA R53, R12, R18.reuse, R53 ;  /* 0x000000120c357223 */ /* 0x080fe20000000035 */
[-C--:B------:R-:W-:Y:S01]  /*0610*/  FFMA R48, R13, R18.reuse, R48 ;  /* 0x000000120d307223 */ /* 0x080fe20000000030 */
[----:B------:R-:W-:Y:S01]  /*0620*/  FFMA R17, R14, R18, R21 ;  /* 0x000000120e117223 */ /* 0x000fe20000000015 */
[-C--:B------:R-:W-:Y:S01]  /*0630*/  FFMA R55, R8, R23.reuse, R55 ;  /* 0x0000001708377223 */ /* 0x080fe20000000037 */
[-C--:B------:R-:W-:Y:S01]  /*0640*/  FFMA R52, R9, R23.reuse, R52 ;  /* 0x0000001709347223 */ /* 0x080fe20000000034 */
[-C--:B------:R-:W-:Y:S01]  /*0650*/  FFMA R57, R10, R23.reuse, R57 ;  /* 0x000000170a397223 */ /* 0x080fe20000000039 */
[----:B------:R-:W-:Y:S01]  /*0660*/  FFMA R54, R11, R23, R54 ;  /* 0x000000170b367223 */ /* 0x000fe20000000036 */
[C---:B------:R-:W-:Y:S01]  /*0670*/  FFMA R16, R15.reuse, R16, R20 ;  /* 0x000000100f107223 */ /* 0x040fe20000000014 */
[----:B------:R-:W-:Y:S01]  /*0680*/  FFMA R18, R15, R18, R22 ;  /* 0x000000120f127223 */ /* 0x000fe20000000016 */
[----:B------:R-:W-:Y:S01]  /*0690*/  LDS.128 R8, [R42+UR6+0x400] ;  /* 0x000400062a087984 */ /* 0x000fe20008000c00 */
[-C--:B--2---:R-:W-:Y:S01]  /*06a0*/  FFMA R51, R24, R29.reuse, R51 ;  /* 0x0000001d18337223 */ /* 0x084fe20000000033 */
[-C--:B------:R-:W-:Y:S01]  /*06b0*/  FFMA R46, R25, R29.reuse, R46 ;  /* 0x0000001d192e7223 */ /* 0x080fe2000000002e */
[-C--:B------:R-:W-:Y:S01]  /*06c0*/  FFMA R49, R26, R29.reuse, R49 ;  /* 0x0000001d1a317223 */ /* 0x080fe20000000031 */
[----:B------:R-:W1:Y:S01]  /*06d0*/  LDS.128 R20, [R43+UR8+0x400] ;  /* 0x000400082b147984 */ /* 0x000e620008000c00 */
        /* <DEDUP_REMOVED lines=14> */
[-C--:B------:R-:W-:Y:S01]  /*07c0*/  FFMA R55, R24, R31.reuse, R55 ;  /* 0x0000001f18377223 */ /* 0x080fe20000000037 */
[-C--:B------:R-:W-:Y:S01]  /*07d0*/  FFMA R52, R25, R31.reuse, R52 ;  /* 0x0000001f19347223 */ /* 0x080fe20000000034 */
[-C--:B------:R-:W-:Y:S01]  /*07e0*/  FFMA R57, R26, R31.reuse, R57 ;  /* 0x0000001f1a397223 */ /* 0x080fe20000000039 */
[----:B------:R-:W2:Y:S01]  /*07f0*/  LDS.128 R16, [R42+UR6+0x500] ;  /* 0x000500062a107984 */ /* 0x000ea20008000c00 */
[----:B------:R-:W-:Y:S01]  /*0800*/  FFMA R54, R27, R31, R54 ;  /* 0x0000001f1b367223 */ /* 0x000fe20000000036 */
[-C--:B0-----:R-:W-:Y:S01]  /*0810*/  FFMA R51, R32, R37.reuse, R51 ;  /* 0x0000002520337223 */ /* 0x081fe20000000033 */
        /* <DEDUP_REMOVED lines=15> */
[----:B------:R-:W0:Y:S01]  /*0910*/  LDS.128 R28, [R42+UR6+0x600] ;  /* 0x000600062a1c7984 */ /* 0x000e220008000c00 */
[----:B------:R-:W-:Y:S01]  /*0920*/  FFMA R54, R35, R39, R54 ;  /* 0x0000002723367223 */ /* 0x000fe20000000036 */
[-C--:B-1----:R-:W-:Y:S01]  /*0930*/  FFMA R51, R20, R9.reuse, R51 ;  /* 0x0000000914337223 */ /* 0x082fe20000000033 */
        /* <DEDUP_REMOVED lines=15> */
[----:B------:R-:W1:Y:S01]  /*0a30*/  LDS.128 R36, [R43+UR8+0x700] ;  /* 0x000700082b247984 */ /* 0x000e620008000c00 */
[----:B------:R-:W-:Y:S01]  /*0a40*/  FFMA R54, R23, R11, R54 ;  /* 0x0000000b17367223 */ /* 0x000fe20000000036 */
[-C--:B--2---:R-:W-:Y:S01]  /*0a50*/  FFMA R51, R12, R17.reuse, R51 ;  /* 0x000000110c337223 */ /* 0x084fe20000000033 */
        /* <DEDUP_REMOVED lines=47> */
[-C--:B------:R-:W-:Y:S01]  /*0d50*/  FFMA R55, R36, R35.reuse, R55 ;  /* 0x0000002324377223 */ /* 0x080fe20000000037 */
[-C--:B------:R-:W-:Y:S01]  /*0d60*/  FFMA R52, R37, R35.reuse, R52 ;  /* 0x0000002325347223 */ /* 0x080fe20000000034 */
[-C--:B------:R-:W-:Y:S01]  /*0d70*/  FFMA R57, R38, R35.reuse, R57 ;  /* 0x0000002326397223 */ /* 0x080fe20000000039 */
[----:B------:R-:W-:Y:S01]  /*0d80*/  FFMA R54, R39, R35, R54 ;  /* 0x0000002327367223 */ /* 0x000fe20000000036 */
[----:B------:R-:W-:Y:S01]  /*0d90*/  LDS.128 R28, [R43+UR8+0xa00] ;  /* 0x000a00082b1c7984 */ /* 0x000fe20008000c00 */
[----:B------:R-:W-:Y:S01]  /*0da0*/  SHF.L.U32 R35, R3, 0x4, RZ ;  /* 0x0000000403237819 */ /* 0x000fe200000006ff */
[-C--:B--2---:R-:W-:Y:S01]  /*0db0*/  FFMA R47, R8, R20.reuse, R47 ;  /* 0x00000014082f7223 */ /* 0x084fe2000000002f */
[-C--:B------:R-:W-:Y:S01]  /*0dc0*/  FFMA R44, R9, R20.reuse, R44 ;  /* 0x00000014092c7223 */ /* 0x080fe2000000002c */
[----:B------:R-:W1:Y:S01]  /*0dd0*/  LDS.128 R24, [R42+UR6+0xa00] ;  /* 0x000a00062a187984 */ /* 0x000e620008000c00 */
        /* <DEDUP_REMOVED lines=14> */
[----:B------:R-:W-:Y:S01]  /*0ec0*/  IMAD.WIDE R58, R35, 0x4, R58 ;  /* 0x00000004233a7825 */ /* 0x000fe200078e023a */
[----:B------:R-:W-:Y:S03]  /*0ed0*/  LDS.128 R20, [R43+UR8+0xb00] ;  /* 0x000b00082b147984 */ /* 0x000fe60008000c00 */
[-C--:B0-----:R-:W-:Y:S01]  /*0ee0*/  FFMA R47, R12, R16.reuse, R47 ;  /* 0x000000100c2f7223 */ /* 0x081fe2000000002f */
[-C--:B------:R-:W-:Y:S01]  /*0ef0*/  FFMA R44, R13, R16.reuse, R44 ;  /* 0x000000100d2c7223 */ /* 0x080fe2000000002c */
[-C--:B------:R-:W-:Y:S01]  /*0f00*/  FFMA R45, R14, R16.reuse, R45 ;  /* 0x000000100e2d7223 */ /* 0x080fe2000000002d */
[----:B------:R-:W0:Y:S01]  /*0f10*/  LDS.128 R8, [R42+UR6+0xb00] ;  /* 0x000b00062a087984 */ /* 0x000e220008000c00 */
        /* <DEDUP_REMOVED lines=13> */
[----:B------:R-:W-:Y:S04]  /*0ff0*/  LDS.128 R36, [R42+UR6+0xf00] ;  /* 0x000f00062a247984 */ /* 0x000fe80008000c00 */
[----:B------:R-:W-:Y:S01]  /*1000*/  LDS.128 R12, [R43+UR8+0xc00] ;  /* 0x000c00082b0c7984 */ /* 0x000fe20008000c00 */
[-C--:B-1----:R-:W-:Y:S01]  /*1010*/  FFMA R51, R28, R25.reuse, R51 ;  /* 0x000000191c337223 */ /* 0x082fe20000000033 */
[----:B------:R-:W-:-:S02]  /*1020*/  FFMA R46, R29, R25, R46 ;  /* 0x000000191d2e7223 */ /* 0x000fc4000000002e */
        /* <DEDUP_REMOVED lines=14> */
[----:B------:R-:W-:-:S02]  /*1110*/  FFMA R54, R31, R27, R54 ;  /* 0x0000001b1f367223 */ /* 0x000fc40000000036 */
[----:B------:R-:W-:Y:S01]  /*1120*/  LDS.128 R24, [R43+UR8+0xd00] ;  /* 0x000d00082b187984 */ /* 0x000fe20008000c00 */
[-C--:B0-----:R-:W-:Y:S01]  /*1130*/  FFMA R51, R20, R9.reuse, R51 ;  /* 0x0000000914337223 */ /* 0x081fe20000000033 */
[-C--:B------:R-:W-:Y:S02]  /*1140*/  FFMA R46, R21, R9.reuse, R46 ;  /* 0x00000009152e7223 */ /* 0x080fe4000000002e */
[----:B------:R-:W0:Y:S01]  /*1150*/  LDS.128 R28, [R42+UR6+0xd00] ;  /* 0x000d00062a1c7984 */ /* 0x000e220008000c00 */
        /* <DEDUP_REMOVED lines=14> */
[----:B------:R-:W-:Y:S04]  /*1240*/  LDS.128 R8, [R43+UR8+0xe00] ;  /* 0x000e00082b087984 */ /* 0x000fe80008000c00 */
[----:B------:R-:W2:Y:S01]  /*1250*/  LDS.128 R20, [R42+UR6+0xe00] ;  /* 0x000e00062a147984 */ /* 0x000ea20008000c00 */
        /* <DEDUP_REMOVED lines=13> */
[----:B------:R-:W1:Y:S01]  /*1330*/  LDS.128 R32, [R43+UR8+0xf00] ;  /* 0x000f00082b207984 */ /* 0x000e620008000c00 */
[-C--:B------:R-:W-:Y:S01]  /*1340*/  FFMA R52, R13, R19.reuse, R52 ;  /* 0x000000130d347223 */ /* 0x080fe20000000034 */
[-C--:B------:R-:W-:Y:S01]  /*1350*/  FFMA R57, R14, R19.reuse, R57 ;  /* 0x000000130e397223 */ /* 0x080fe20000000039 */
[----:B------:R-:W-:Y:S01]  /*1360*/  FFMA R54, R15, R19, R54 ;  /* 0x000000130f367223 */ /* 0x000fe20000000036 */
        /* <DEDUP_REMOVED lines=16> */
[-C--:B--2---:R-:W-:Y:S01]  /*1470*/  FFMA R47, R8, R20.reuse, R47 ;  /* 0x00000014082f7223 */ /* 0x084fe2000000002f */
        /* <DEDUP_REMOVED lines=31> */
[----:B------:R-:W-:Y:S06]  /*1670*/  BAR.SYNC.DEFER_BLOCKING 0x0 ;  /* 0x0000000000007b1d */ /* 0x000fec0000010000 */
[----:B------:R-:W-:Y:S05]  /*1680*/  @!P0 BRA `(.L_x_1) ;  /* 0xffffffec00308947 */ /* 0x000fea000383ffff */
.L_x_0:
[----:B------:R-:W0:Y:S01]  /*1690*/  LDC R21, c[0x0][0x380] ;  /* 0x0000e000ff157b82 */ /* 0x000e220000000800 */
[----:B------:R-:W1:Y:S01]  /*16a0*/  LDCU.64 UR6, c[0x0][0x3a8] ;  /* 0x00007500ff0677ac */ /* 0x000e620008000a00 */
[----:B------:R-:W2:Y:S01]  /*16b0*/  LDCU UR4, c[0x0][0x3a0] ;  /* 0x00007400ff0477ac */ /* 0x000ea20008000800 */
[----:B0-----:R-:W-:Y:S02]  /*16c0*/  IMAD R40, R40, R21, RZ ;  /* 0x0000001528287224 */ /* 0x001fe400078e02ff */
[----:B------:R-:W-:Y:S01]  /*16d0*/  IMAD R41, R21, UR5, R41 ;  /* 0x0000000515297c24 */ /* 0x000fe2000f8e0229 */
[----:B------:R-:W0:Y:S02]  /*16e0*/  LDCU UR5, c[0x0][0x38c] ;  /* 0x00007180ff0577ac */ /* 0x000e240008000800 */
[----:B------:R-:W-:-:S04]  /*16f0*/  LEA R40, R40, R7, 0x2 ;  /* 0x0000000728287211 */ /* 0x000fc800078e10ff */
[----:B------:R-:W-:Y:S02]  /*1700*/  SHF.R.S32.HI R0, RZ, 0x1f, R40 ;  /* 0x0000001fff007819 */ /* 0x000fe40000011428 */
[----:B------:R-:W-:-:S04]  /*1710*/  IADD3 R40, P0, PT, R41, R40, RZ ;  /* 0x0000002829287210 */ /* 0x000fc80007f1e0ff */
[----:B------:R-:W-:Y:S02]  /*1720*/  LEA.HI.X.SX32 R41, R41, R0, 0x1, P0 ;  /* 0x0000000029297211 */ /* 0x000fe400000f0eff */
[----:B-1----:R-:W-:-:S04]  /*1730*/  LEA R24, P0, R40, UR6, 0x2 ;  /* 0x0000000628187c11 */ /* 0x002fc8000f8010ff */
[----:B------:R-:W-:-:S03]  /*1740*/  LEA.HI.X R25, R40, UR7, R41, 0x2, P0 ;  /* 0x0000000728197c11 */ /* 0x000fc600080f1429 */
[C---:B------:R-:W-:Y:S02]  /*1750*/  IMAD.WIDE R22, R21.reuse, 0x4, R24 ;  /* 0x0000000415167825 */ /* 0x040fe400078e0218 */
[----:B------:R-:W2:Y:S04]  /*1760*/  LDG.E.128 R4, desc[UR10][R24.64] ;  /* 0x0000000a18047981 */ /* 0x000ea8000c1e1d00 */
[----:B------:R-:W3:Y:S01]  /*1770*/  LDG.E.128 R8, desc[UR10][R22.64] ;  /* 0x0000000a16087981 */ /* 0x000ee2000c1e1d00 */
[----:B------:R-:W-:-:S05]  /*1780*/  IMAD.WIDE R2, R21, 0x4, R22 ;  /* 0x0000000415027825 */ /* 0x000fca00078e0216 */
[----:B------:R-:W4:Y:S01]  /*1790*/  LDG.E.128 R12, desc[UR10][R2.64] ;  /* 0x0000000a020c7981 */ /* 0x000f22000c1e1d00 */
[----:B------:R-:W-:-:S05]  /*17a0*/  IMAD.WIDE R20, R21, 0x4, R2 ;  /* 0x0000000415147825 */ /* 0x000fca00078e0202 */
[----:B------:R-:W5:Y:S01]  /*17b0*/  LDG.E.128 R16, desc[UR10][R20.64] ;  /* 0x0000000a14107981 */ /* 0x000f62000c1e1d00 */
[----:B--2---:R-:W-:Y:S01]  /*17c0*/  FMUL R4, R4, UR4 ;  /* 0x0000000404047c20 */ /* 0x004fe20008400000 */
[----:B------:R-:W-:Y:S01]  /*17d0*/  FMUL R5, R5, UR4 ;  /* 0x0000000405057c20 */ /* 0x000fe20008400000 */
[----:B------:R-:W-:Y:S01]  /*17e0*/  FMUL R6, R6, UR4 ;  /* 0x0000000406067c20 */ /* 0x000fe20008400000 */
[----:B------:R-:W-:Y:S01]  /*17f0*/  FMUL R7, R7, UR4 ;  /* 0x0000000407077c20 */ /* 0x000fe20008400000 */
[----:B---3--:R-:W-:Y:S01]  /*1800*/  FMUL R8, R8, UR4 ;  /* 0x0000000408087c20 */ /* 0x008fe20008400000 */
[----:B------:R-:W-:Y:S01]  /*1810*/  FMUL R9, R9, UR4 ;  /* 0x0000000409097c20 */ /* 0x000fe20008400000 */
[----:B------:R-:W-:Y:S01]  /*1820*/  FMUL R10, R10, UR4 ;  /* 0x000000040a0a7c20 */ /* 0x000fe20008400000 */
[----:B------:R-:W-:Y:S01]  /*1830*/  FMUL R11, R11, UR4 ;  /* 0x000000040b0b7c20 */ /* 0x000fe20008400000 */
[----:B0-----:R-:W-:Y:S01]  /*1840*/  FFMA R4, R47, UR5, R4 ;  /* 0x000000052f047c23 */ /* 0x001fe20008000004 */
[----:B----4-:R-:W-:Y:S01]  /*1850*/  FMUL R12, R12, UR4 ;  /* 0x000000040c0c7c20 */ /* 0x010fe20008400000 */
[----:B------:R-:W-:Y:S01]  /*1860*/  FMUL R13, R13, UR4 ;  /* 0x000000040d0d7c20 */ /* 0x000fe20008400000 */
[----:B------:R-:W-:Y:S01]  /*1870*/  FMUL R14, R14, UR4 ;  /* 0x000000040e0e7c20 */ /* 0x000fe20008400000 */
[----:B------:R-:W-:Y:S01]  /*1880*/  FMUL R15, R15, UR4 ;  /* 0x000000040f0f7c20 */ /* 0x000fe20008400000 */
[----:B------:R-:W-:Y:S01]  /*1890*/  FFMA R5, R44, UR5, R5 ;  /* 0x000000052c057c23 */ /* 0x000fe20008000005 */
[----:B------:R-:W-:Y:S01]  /*18a0*/  FFMA R6, R45, UR5, R6 ;  /* 0x000000052d067c23 */ /* 0x000fe20008000006 */
[----:B-----5:R-:W-:Y:S01]  /*18b0*/  FMUL R16, R16, UR4 ;  /* 0x0000000410107c20 */ /* 0x020fe20008400000 */
[----:B------:R-:W-:Y:S01]  /*18c0*/  FMUL R17, R17, UR4 ;  /* 0x0000000411117c20 */ /* 0x000fe20008400000 */
[----:B------:R-:W-:Y:S01]  /*18d0*/  FMUL R18, R18, UR4 ;  /* 0x0000000412127c20 */ /* 0x000fe20008400000 */
[----:B------:R-:W-:Y:S01]  /*18e0*/  FMUL R19, R19, UR4 ;  /* 0x0000000413137c20 */ /* 0x000fe20008400000 */
[----:B------:R-:W-:Y:S01]  /*18f0*/  FFMA R7, R46, UR5, R7 ;  /* 0x000000052e077c23 */ /* 0x000fe20008000007 */
        /* <DEDUP_REMOVED lines=12> */
[----:B------:R-:W-:Y:S04]  /*19c0*/  STG.E.128 desc[UR10][R24.64], R4 ;  /* 0x0000000418007986 */ /* 0x000fe8000c101d0a */
[----:B------:R-:W-:Y:S04]  /*19d0*/  STG.E.128 desc[UR10][R22.64], R8 ;  /* 0x0000000816007986 */ /* 0x000fe8000c101d0a */
[----:B------:R-:W-:Y:S04]  /*19e0*/  STG.E.128 desc[UR10][R2.64], R12 ;  /* 0x0000000c02007986 */ /* 0x000fe8000c101d0a */
[----:B------:R-:W-:Y:S01]  /*19f0*/  STG.E.128 desc[UR10][R20.64], R16 ;  /* 0x0000001014007986 */ /* 0x000fe2000c101d0a */
[----:B------:R-:W-:Y:S05]  /*1a00*/  EXIT ;  /* 0x000000000000794d */ /* 0x000fea0003800000 */
.L_x_2:
[----:B------:R-:W-:-:S00]  /*1a10*/  BRA `(.L_x_2) ;  /* 0xfffffffc00fc7947 */ /* 0x000fc0000383ffff */
[----:B------:R-:W-:-:S00]  /*1a20*/  NOP ;  /* 0x0000000000007918 */ /* 0x000fc00000000000 */
        /* <DEDUP_REMOVED lines=13> */
.L_x_15:


//--------------------- .text._Z19mysgemm_v7_ano_plusiiifPKfS0_fPf --------------------------
	.section	.text._Z19mysgemm_v7_ano_plusiiifPKfS0_fPf,"ax",@progbits
	.align	128
        .global         _Z19mysgemm_v7_ano_plusiiifPKfS0_fPf
        .type           _Z19mysgemm_v7_ano_plusiiifPKfS0_fPf,@function
        .size           _Z19mysgemm_v7_ano_plusiiifPKfS0_fPf,(.L_x_16 - _Z19mysgemm_v7_ano_plusiiifPKfS0_fPf)
        .other          _Z19mysgemm_v7_ano_plusiiifPKfS0_fPf,@"STO_CUDA_ENTRY STV_DEFAULT"
_Z19mysgemm_v7_ano_plusiiifPKfS0_fPf:
.text._Z19mysgemm_v7_ano_plusiiifPKfS0_fPf:
[----:B------:R-:W-:Y:S01]  /*0000*/  LDC R1, c[0x0][0x37c] ;  /* 0x0000df00ff017b82 */ /* 0x000fe20000000800 */
[----:B------:R-:W0:Y:S01]  /*0010*/  S2R R9, SR_TID.X ;  /* 0x0000000000097919 */ /* 0x000e220000002100 */
[----:B------:R-:W1:Y:S06]  /*0020*/  LDCU UR23, c[0x0][0x388] ;  /* 0x00007100ff1777ac */ /* 0x000e6c0008000800 */
[----:B------:R-:W2:Y:S01]  /*0030*/  S2UR UR16, SR_CTAID.X ;  /* 0x00000000001079c3 */ /* 0x000ea20000002500 */
[----:B------:R-:W-:Y:S01]  /*0040*/  HFMA2 R29, -RZ, RZ, 0, 0 ;  /* 0x00000000ff1d7431 */ /* 0x000fe200000001ff */
[----:B------:R-:W-:Y:S01]  /*0050*/  CS2R R46, SRZ ;  /* 0x00000000002e7805 */ /* 0x000fe2000001ff00 */
[----:B------:R-:W-:Y:S01]  /*0060*/  HFMA2 R25, -RZ, RZ, 0, 0 ;  /* 0x00000000ff197431 */ /* 0x000fe200000001ff */
[----:B------:R-:W-:-:S02]  /*0070*/  CS2R R44, SRZ ;  /* 0x00000000002c7805 */ /* 0x000fc4000001ff00 */
[----:B------:R-:W-:Y:S02]  /*0080*/  CS2R R42, SRZ ;  /* 0x00000000002a7805 */ /* 0x000fe4000001ff00 */
[----:B------:R-:W-:Y:S02]  /*0090*/  CS2R R32, SRZ ;  /* 0x0000000000207805 */ /* 0x000fe4000001ff00 */
[----:B------:R-:W-:Y:S01]  /*00a0*/  CS2R R40, SRZ ;  /* 0x0000000000287805 */ /* 0x000fe2000001ff00 */
[----:B------:R-:W3:Y:S01]  /*00b0*/  S2UR UR17, SR_CTAID.Y ;  /* 0x00000000001179c3 */ /* 0x000ee20000002600 */
[----:B------:R-:W-:Y:S02]  /*00c0*/  CS2R R34, SRZ ;  /* 0x0000000000227805 */ /* 0x000fe4000001ff00 */
[----:B------:R-:W-:Y:S01]  /*00d0*/  MOV R30, RZ ;  /* 0x000000ff001e7202 */ /* 0x000fe20000000f00 */
[----:B------:R-:W4:Y:S01]  /*00e0*/  LDCU.64 UR18, c[0x0][0x358] ;  /* 0x00006b00ff1277ac */ /* 0x000f220008000a00 */
[----:B------:R-:W-:Y:S01]  /*00f0*/  MOV R26, RZ ;  /* 0x000000ff001a7202 */ /* 0x000fe20000000f00 */
[----:B-1----:R-:W-:-:S02]  /*0100*/  UISETP.GE.AND UP0, UPT, UR23, 0x1, UPT ;  /* 0x000000011700788c */ /* 0x002fc4000bf06270 */
[----:B--2---:R-:W-:Y:S01]  /*0110*/  USHF.L.U32 UR16, UR16, 0x6, URZ ;  /* 0x0000000610107899 */ /* 0x004fe200080006ff */
[----:B0-----:R-:W-:Y:S02]  /*0120*/  SHF.R.U32.HI R2, RZ, 0x2, R9 ;  /* 0x00000002ff027819 */ /* 0x001fe40000011609 */
[----:B------:R-:W-:Y:S01]  /*0130*/  SHF.L.U32 R4, R9, 0x2, RZ ;  /* 0x0000000209047819 */ /* 0x000fe200000006ff */
[----:B---3--:R-:W-:Y:S01]  /*0140*/  USHF.L.U32 UR17, UR17, 0x6, URZ ;  /* 0x0000000611117899 */ /* 0x008fe200080006ff */
[----:B------:R-:W-:Y:S02]  /*0150*/  LOP3.LUT R2, R2, 0x3c, RZ, 0xc0, !PT ;  /* 0x0000003c02027812 */ /* 0x000fe400078ec0ff */
[----:B------:R-:W-:Y:S01]  /*0160*/  LOP3.LUT R5, R4, 0x3c, RZ, 0xc0, !PT ;  /* 0x0000003c04057812 */ /* 0x000fe200078ec0ff */
[----:B----4-:R-:W-:Y:S08]  /*0170*/  BRA.U !UP0, `(.L_x_3) ;  /* 0x0000001508c07547 */ /* 0x010ff0000b800000 */
[----:B------:R-:W0:Y:S01]  /*0180*/  LDCU UR24, c[0x0][0x380] ;  /* 0x00007000ff1877ac */ /* 0x000e220008000800 */
[----:B------:R-:W-:Y:S02]  /*0190*/  SHF.R.U32.HI R0, RZ, 0x4, R9 ;  /* 0x00000004ff007819 */ /* 0x000fe40000011609 */
[----:B------:R-:W-:Y:S02]  /*01a0*/  CS2R R42, SRZ ;  /* 0x00000000002a7805 */ /* 0x000fe4000001ff00 */
[C---:B------:R-:W-:Y:S01]  /*01b0*/  LOP3.LUT R8, R9.reuse, 0x3f, RZ, 0xc0, !PT ;  /* 0x0000003f09087812 */ /* 0x040fe200078ec0ff */
[----:B------:R-:W1:Y:S01]  /*01c0*/  LDCU.128 UR4, c[0x0][0x390] ;  /* 0x00007200ff0477ac */ /* 0x000e620008000c00 */
[----:B------:R-:W-:Y:S02]  /*01d0*/  LOP3.LUT R3, R0, 0xc, RZ, 0xc0, !PT ;  /* 0x0000000c00037812 */ /* 0x000fe400078ec0ff */
[----:B------:R-:W-:Y:S02]  /*01e0*/  CS2R R40, SRZ ;  /* 0x0000000000287805 */ /* 0x000fe4000001ff00 */
[----:B------:R-:W-:Y:S01]  /*01f0*/  SHF.L.U32 R0, R9, 0x4, RZ ;  /* 0x0000000409007819 */ /* 0x000fe200000006ff */
[----:B------:R-:W-:Y:S01]  /*0200*/  UIMAD.WIDE UR8, UR16, 0x4, URZ ;  /* 0x00000004100878a5 */ /* 0x000fe2000f8e02ff */
[----:B------:R-:W-:Y:S01]  /*0210*/  MOV R26, RZ ;  /* 0x000000ff001a7202 */ /* 0x000fe20000000f00 */
[----:B------:R-:W-:-:S02]  /*0220*/  UIMAD UR12, UR17, UR23, URZ ;  /* 0x00000017110c72a4 */ /* 0x000fc4000f8e02ff */
[----:B------:R-:W-:Y:S01]  /*0230*/  IMAD R6, R8, UR23, R3 ;  /* 0x0000001708067c24 */ /* 0x000fe2000f8e0203 */
[----:B------:R-:W-:Y:S02]  /*0240*/  LOP3.LUT R9, R0, 0xc00, RZ, 0xc0, !PT ;  /* 0x00000c0000097812 */ /* 0x000fe400078ec0ff */
[----:B------:R-:W-:Y:S02]  /*0250*/  CS2R R34, SRZ ;  /* 0x0000000000227805 */ /* 0x000fe4000001ff00 */
[----:B------:R-:W-:Y:S01]  /*0260*/  MOV R25, RZ ;  /* 0x000000ff00197202 */ /* 0x000fe20000000f00 */
[----:B------:R-:W-:Y:S01]  /*0270*/  IMAD.WIDE.U32 R6, R6, 0x4, RZ ;  /* 0x0000000406067825 */ /* 0x000fe200078e00ff */
[----:B------:R-:W-:Y:S02]  /*0280*/  MOV R11, UR12 ;  /* 0x0000000c000b7c02 */ /* 0x000fe40008000f00 */
[----:B------:R-:W-:Y:S01]  /*0290*/  CS2R R32, SRZ ;  /* 0x0000000000207805 */ /* 0x000fe2000001ff00 */
[----:B0-----:R-:W-:Y:S01]  /*02a0*/  UIMAD.WIDE UR10, UR24, 0x4, UR8 ;  /* 0x00000004180a78a5 */ /* 0x001fe2000f8e0208 */
[----:B------:R-:W-:Y:S01]  /*02b0*/  LOP3.LUT R4, R9, 0xfc, R4, 0xf8, !PT ;  /* 0x000000fc09047812 */ /* 0x000fe200078ef804 */
[----:B------:R-:W-:Y:S01]  /*02c0*/  UIMAD.WIDE UR12, UR24, 0x8, UR8 ;  /* 0x00000008180c78a5 */ /* 0x000fe2000f8e0208 */
[----:B------:R-:W-:Y:S01]  /*02d0*/  IMAD.WIDE R6, R11, 0x4, R6 ;  /* 0x000000040b067825 */ /* 0x000fe200078e0206 */
[----:B------:R-:W-:Y:S01]  /*02e0*/  UIMAD.WIDE UR14, UR24, 0xc, UR8 ;  /* 0x0000000c180e78a5 */ /* 0x000fe2000f8e0208 */
[----:B------:R-:W-:Y:S01]  /*02f0*/  MOV R30, RZ ;  /* 0x000000ff001e7202 */ /* 0x000fe20000000f00 */
[----:B-1----:R-:W-:Y:S01]  /*0300*/  UIADD3 UR20, UP3, UPT, UR8, UR4, URZ ;  /* 0x0000000408147290 */ /* 0x002fe2000ff7e0ff */
[----:B------:R-:W0:Y:S01]  /*0310*/  S2UR UR8, SR_CgaCtaId ;  /* 0x00000000000879c3 */ /* 0x000e220000008800 */
[----:B------:R-:W-:Y:S01]  /*0320*/  UIADD3 UR22, UP0, UPT, UR10, UR4, URZ ;  /* 0x000000040a167290 */ /* 0x000fe2000ff1e0ff */
[----:B------:R-:W-:Y:S01]  /*0330*/  IADD3 R0, P0, PT, R6, UR6, RZ ;  /* 0x0000000606007c10 */ /* 0x000fe2000ff1e0ff */
[----:B------:R-:W-:Y:S01]  /*0340*/  UIADD3 UR21, UP1, UPT, UR12, UR4, URZ ;  /* 0x000000040c157290 */ /* 0x000fe2000ff3e0ff */
[----:B------:R-:W-:Y:S01]  /*0350*/  IMAD R6, R3, UR24, R8 ;  /* 0x0000001803067c24 */ /* 0x000fe2000f8e0208 */
[----:B------:R-:W-:Y:S01]  /*0360*/  UIADD3 UR10, UP2, UPT, UR14, UR4, URZ ;  /* 0x000000040e0a7290 */ /* 0x000fe2000ff5e0ff */
[----:B------:R-:W-:-:S02]  /*0370*/  IADD3.X R3, PT, PT, R7, UR7, RZ, P0, !PT ;  /* 0x0000000707037c10 */ /* 0x000fc400087fe4ff */
[----:B------:R-:W-:Y:S01]  /*0380*/  CS2R R44, SRZ ;  /* 0x00000000002c7805 */ /* 0x000fe2000001ff00 */
[----:B------:R-:W-:Y:S01]  /*0390*/  UMOV UR4, 0x400 ;  /* 0x0000040000047882 */ /* 0x000fe20000000000 */
[----:B------:R-:W-:Y:S01]  /*03a0*/  MOV R29, RZ ;  /* 0x000000ff001d7202 */ /* 0x000fe20000000f00 */
[----:B------:R-:W-:Y:S01]  /*03b0*/  UIADD3 UR6, UPT, UPT, UR4, 0x1000, URZ ;  /* 0x0000100004067890 */ /* 0x000fe2000fffe0ff */
[----:B------:R-:W-:Y:S01]  /*03c0*/  CS2R R46, SRZ ;  /* 0x00000000002e7805 */ /* 0x000fe2000001ff00 */
[----:B------:R-:W-:Y:S01]  /*03d0*/  IMAD.WIDE R6, R6, 0x4, RZ ;  /* 0x0000000406067825 */ /* 0x000fe200078e02ff */
[----:B------:R-:W-:Y:S02]  /*03e0*/  UIADD3.X UR9, UPT, UPT, UR9, UR5, URZ, UP3, !UPT ;  /* 0x0000000509097290 */ /* 0x000fe40009ffe4ff */
[----:B------:R-:W-:Y:S02]  /*03f0*/  UIADD3.X UR11, UPT, UPT, UR11, UR5, URZ, UP0, !UPT ;  /* 0x000000050b0b7290 */ /* 0x000fe400087fe4ff */
[----:B------:R-:W-:-:S02]  /*0400*/  UIADD3.X UR12, UPT, UPT, UR13, UR5, URZ, UP1, !UPT ;  /* 0x000000050d0c7290 */ /* 0x000fc40008ffe4ff */
[----:B------:R-:W-:Y:S02]  /*0410*/  UIADD3.X UR14, UPT, UPT, UR15, UR5, URZ, UP2, !UPT ;  /* 0x000000050f0e7290 */ /* 0x000fe400097fe4ff */
[----:B0-----:R-:W-:Y:S02]  /*0420*/  ULEA UR5, UR8, UR4, 0x18 ;  /* 0x0000000408057291 */ /* 0x001fe4000f8ec0ff */
[----:B------:R-:W-:Y:S01]  /*0430*/  ULEA UR6, UR8, UR6, 0x18 ;  /* 0x0000000608067291 */ /* 0x000fe2000f8ec0ff */
[----:B------:R-:W-:-:S11]  /*0440*/  UMOV UR4, URZ ;  /* 0x000000ff00047c82 */ /* 0x000fd60008000000 */
.L_x_4:
[C---:B------:R-:W-:Y:S02]  /*0450*/  IADD3 R14, P2, PT, R6.reuse, UR20, RZ ;  /* 0x00000014060e7c10 */ /* 0x040fe4000ff5e0ff */
[C---:B------:R-:W-:Y:S02]  /*0460*/  IADD3 R12, P1, PT, R6.reuse, UR22, RZ ;  /* 0x00000016060c7c10 */ /* 0x040fe4000ff3e0ff */
[C---:B------:R-:W-:Y:S02]  /*0470*/  IADD3.X R15, PT, PT, R7.reuse, UR9, RZ, P2, !PT ;  /* 0x00000009070f7c10 */ /* 0x040fe400097fe4ff */
[C---:B------:R-:W-:Y:S02]  /*0480*/  IADD3 R8, P2, PT, R6.reuse, UR10, RZ ;  /* 0x0000000a06087c10 */ /* 0x040fe4000ff5e0ff */
[----:B------:R-:W-:Y:S02]  /*0490*/  IADD3 R10, P0, PT, R6, UR21, RZ ;  /* 0x00000015060a7c10 */ /* 0x000fe4000ff1e0ff */
[C---:B------:R-:W-:Y:S01]  /*04a0*/  IADD3.X R9, PT, PT, R7.reuse, UR14, RZ, P2, !PT ;  /* 0x0000000e07097c10 */ /* 0x040fe200097fe4ff */
[----:B------:R-:W2:Y:S01]  /*04b0*/  LDG.E R15, desc[UR18][R14.64] ;  /* 0x000000120e0f7981 */ /* 0x000ea2000c1e1900 */
[----:B------:R-:W-:-:S02]  /*04c0*/  IADD3.X R13, PT, PT, R7, UR11, RZ, P1, !PT ;  /* 0x0000000b070d7c10 */ /* 0x000fc40008ffe4ff */
[----:B------:R-:W-:Y:S01]  /*04d0*/  IADD3.X R11, PT, PT, R7, UR12, RZ, P0, !PT ;  /* 0x0000000c070b7c10 */ /* 0x000fe200087fe4ff */
[----:B------:R0:W3:Y:S04]  /*04e0*/  LDG.E R27, desc[UR18][R8.64] ;  /* 0x00000012081b7981 */ /* 0x0000e8000c1e1900 */
[----:B------:R-:W4:Y:S04]  /*04f0*/  LDG.E R13, desc[UR18][R12.64] ;  /* 0x000000120c0d7981 */ /* 0x000f28000c1e1900 */
[----:B------:R-:W5:Y:S01]  /*0500*/  LDG.E R11, desc[UR18][R10.64] ;  /* 0x000000120a0b7981 */ /* 0x000f62000c1e1900 */
[----:B0-----:R-:W-:-:S02]  /*0510*/  MOV R8, R0 ;  /* 0x0000000000087202 */ /* 0x001fc40000000f00 */
[----:B------:R-:W-:-:S05]  /*0520*/  MOV R9, R3 ;  /* 0x0000000300097202 */ /* 0x000fca0000000f00 */
[----:B------:R-:W5:Y:S01]  /*0530*/  LDG.E.128 R36, desc[UR18][R8.64] ;  /* 0x0000001208247981 */ /* 0x000f62000c1e1d00 */
[----:B------:R-:W-:Y:S02]  /*0540*/  LEA R24, R5, UR5, 0x2 ;  /* 0x0000000505187c11 */ /* 0x000fe4000f8e10ff */
[----:B------:R-:W-:Y:S01]  /*0550*/  LEA R28, R2, UR6, 0x2 ;  /* 0x00000006021c7c11 */ /* 0x000fe2000f8e10ff */
[----:B--2---:R-:W-:Y:S04]  /*0560*/  STS [R4+UR5], R15 ;  /* 0x0000000f04007988 */ /* 0x004fe80008000805 */
[----:B---3--:R-:W-:Y:S04]  /*0570*/  STS [R4+UR5+0x300], R27 ;  /* 0x0003001b04007988 */ /* 0x008fe80008000805 */
[----:B----4-:R-:W-:Y:S04]  /*0580*/  STS [R4+UR5+0x100], R13 ;  /* 0x0001000d04007988 */ /* 0x010fe80008000805 */
[----:B-----5:R-:W-:Y:S04]  /*0590*/  STS [R4+UR5+0x200], R11 ;  /* 0x0002000b04007988 */ /* 0x020fe80008000805 */
[----:B------:R-:W-:Y:S04]  /*05a0*/  STS [R4+UR6], R36 ;  /* 0x0000002404007988 */ /* 0x000fe80008000806 */
[----:B------:R-:W-:Y:S04]  /*05b0*/  STS [R4+UR6+0x100], R37 ;  /* 0x0001002504007988 */ /* 0x000fe80008000806 */
[----:B------:R-:W-:Y:S04]  /*05c0*/  STS [R4+UR6+0x200], R38 ;  /* 0x0002002604007988 */ /* 0x000fe80008000806 */
[----:B------:R-:W-:Y:S01]  /*05d0*/  STS [R4+UR6+0x300], R39 ;  /* 0x0003002704007988 */ /* 0x000fe20008000806 */
[----:B------:R-:W-:Y:S06]  /*05e0*/  BAR.SYNC.DEFER_BLOCKING 0x0 ;  /* 0x0000000000007b1d */ /* 0x000fec0000010000 */
[----:B------:R-:W-:Y:S04]  /*05f0*/  LDS.128 R16, [R24] ;  /* 0x0000000018107984 */ /* 0x000fe80000000c00 */
[----:B------:R-:W0:Y:S04]  /*0600*/  LDS.128 R20, [R28] ;  /* 0x000000001c147984 */ /* 0x000e280000000c00 */
[----:B------:R-:W-:Y:S04]  /*0610*/  LDS.128 R8, [R24+0x100] ;  /* 0x0001000018087984 */ /* 0x000fe80000000c00 */
[----:B------:R-:W1:Y:S01]  /*0620*/  LDS.128 R12, [R28+0x100] ;  /* 0x000100001c0c7984 */ /* 0x000e620000000c00 */
[-C--:B0-----:R-:W-:Y:S01]  /*0630*/  FFMA R47, R16, R20.reuse, R47 ;  /* 0x00000014102f7223 */ /* 0x081fe2000000002f */
[-C--:B------:R-:W-:Y:S01]  /*0640*/  FFMA R46, R17, R20.reuse, R46 ;  /* 0x00000014112e7223 */ /* 0x080fe2000000002e */
[-C--:B------:R-:W-:Y:S01]  /*0650*/  FFMA R45, R18, R20.reuse, R45 ;  /* 0x00000014122d7223 */ /* 0x080fe2000000002d */
[C---:B------:R-:W-:Y:S01]  /*0660*/  FFMA R20, R19.reuse, R20, R44 ;  /* 0x0000001413147223 */ /* 0x040fe2000000002c */
        /* <DEDUP_REMOVED lines=11> */
[----:B------:R-:W-:Y:S01]  /*0720*/  FFMA R25, R18, R23, R25 ;  /* 0x0000001712197223 */ /* 0x000fe20000000019 */
[-C--:B-1----:R-:W-:Y:S01]  /*0730*/  FFMA R26, R11, R12.reuse, R20 ;  /* 0x0000000c0b1a7223 */ /* 0x082fe20000000014 */
[----:B------:R-:W-:Y:S01]  /*0740*/  LDS.128 R16, [R24+0x200] ;  /* 0x0002000018107984 */ /* 0x000fe20000000c00 */
[----:B------:R-:W-:-:S03]  /*0750*/  FFMA R47, R8, R12, R47 ;  /* 0x0000000c082f7223 */ /* 0x000fc6000000002f */
[----:B------:R-:W0:Y:S01]  /*0760*/  LDS.128 R20, [R28+0x200] ;  /* 0x000200001c147984 */ /* 0x000e220000000c00 */
[CC--:B------:R-:W-:Y:S01]  /*0770*/  FFMA R46, R9.reuse, R12.reuse, R46 ;  /* 0x0000000c092e7223 */ /* 0x0c0fe2000000002e */
        /* <DEDUP_REMOVED lines=13> */
[----:B------:R-:W-:Y:S04]  /*0850*/  LDS.128 R8, [R24+0x300] ;  /* 0x0003000018087984 */ /* 0x000fe80000000c00 */
[----:B------:R-:W1:Y:S01]  /*0860*/  LDS.128 R12, [R28+0x300] ;  /* 0x000300001c0c7984 */ /* 0x000e620000000c00 */
        /* <DEDUP_REMOVED lines=17> */
[----:B------:R-:W0:Y:S01]  /*0980*/  LDS.128 R20, [R28+0x400] ;  /* 0x000400001c147984 */ /* 0x000e220000000c00 */
        /* <DEDUP_REMOVED lines=192> */
[----:B------:R-:W-:Y:S04]  /*1590*/  LDS.128 R24, [R24+0xf00] ;  /* 0x000f000018187984 */ /* 0x000fe80000000c00 */
[----:B------:R-:W1:Y:S01]  /*15a0*/  LDS.128 R28, [R28+0xf00] ;  /* 0x000f00001c1c7984 */ /* 0x000e620000000c00 */
[----:B------:R-:W-:Y:S01]  /*15b0*/  UIADD3 UR4, UPT, UPT, UR4, 0x10, URZ ;  /* 0x0000001004047890 */ /* 0x000fe2000fffe0ff */
[----:B------:R-:W-:Y:S01]  /*15c0*/  FFMA R42, R9, R15, R42 ;  /* 0x0000000f092a7223 */ /* 0x000fe2000000002a */
[----:B------:R-:W-:-:S02]  /*15d0*/  USHF.L.U32 UR7, UR24, 0x4, URZ ;  /* 0x0000000418077899 */ /* 0x000fc400080006ff */
[----:B------:R-:W-:Y:S01]  /*15e0*/  UISETP.GE.AND UP0, UPT, UR4, UR23, UPT ;  /* 0x000000170400728c */ /* 0x000fe2000bf06270 */
[-C--:B------:R-:W-:Y:S01]  /*15f0*/  FFMA R37, R10, R15.reuse, R37 ;  /* 0x0000000f0a257223 */ /* 0x080fe20000000025 */
[-C--:B------:R-:W-:Y:S01]  /*1600*/  FFMA R41, R8, R15.reuse, R41 ;  /* 0x0000000f08297223 */ /* 0x080fe20000000029 */
[----:B------:R-:W-:Y:S01]  /*1610*/  FFMA R36, R11, R15, R36 ;  /* 0x0000000f0b247223 */ /* 0x000fe20000000024 */
[----:B------:R-:W-:Y:S02]  /*1620*/  MOV R9, UR7 ;  /* 0x0000000700097c02 */ /* 0x000fe40008000f00 */
[----:B------:R-:W-:-:S03]  /*1630*/  IADD3 R0, P0, PT, R0, 0x40, RZ ;  /* 0x0000004000007810 */ /* 0x000fc60007f1e0ff */
[----:B------:R-:W-:Y:S01]  /*1640*/  IMAD.WIDE R6, R9, 0x4, R6 ;  /* 0x0000000409067825 */ /* 0x000fe200078e0206 */
[----:B------:R-:W-:-:S03]  /*1650*/  IADD3.X R3, PT, PT, RZ, R3, RZ, P0, !PT ;  /* 0x00000003ff037210 */ /* 0x000fc600007fe4ff */
[C---:B0-----:R-:W-:Y:S01]  /*1660*/  FFMA R46, R17.reuse, R20, R46 ;  /* 0x00000014112e7223 */ /* 0x041fe2000000002e */
[-C--:B------:R-:W-:Y:S01]  /*1670*/  FFMA R43, R16, R21.reuse, R43 ;  /* 0x00000015102b7223 */ /* 0x080fe2000000002b */
[-C--:B------:R-:W-:Y:S01]  /*1680*/  FFMA R32, R17, R21.reuse, R32 ;  /* 0x0000001511207223 */ /* 0x080fe20000000020 */
[CC--:B------:R-:W-:Y:S01]  /*1690*/  FFMA R33, R18.reuse, R21.reuse, R33 ;  /* 0x0000001512217223 */ /* 0x0c0fe20000000021 */
[----:B------:R-:W-:Y:S01]  /*16a0*/  FFMA R40, R19, R21, R40 ;  /* 0x0000001513287223 */ /* 0x000fe20000000028 */
[C---:B------:R-:W-:Y:S01]  /*16b0*/  FFMA R34, R17.reuse, R22, R34 ;  /* 0x0000001611227223 */ /* 0x040fe20000000022 */
[-C--:B------:R-:W-:Y:S01]  /*16c0*/  FFMA R42, R17, R23.reuse, R42 ;  /* 0x00000017112a7223 */ /* 0x080fe2000000002a */
[----:B------:R-:W-:Y:S01]  /*16d0*/  FFMA R45, R18, R20, R45 ;  /* 0x00000014122d7223 */ /* 0x000fe2000000002d */
[-C--:B------:R-:W-:Y:S01]  /*16e0*/  FFMA R35, R16, R22.reuse, R35 ;  /* 0x0000001610237223 */ /* 0x080fe20000000023 */
[C---:B------:R-:W-:Y:S01]  /*16f0*/  FFMA R13, R18.reuse, R22, R13 ;  /* 0x00000016120d7223 */ /* 0x040fe2000000000d */
[-C--:B------:R-:W-:Y:S01]  /*1700*/  FFMA R37, R18, R23.reuse, R37 ;  /* 0x0000001712257223 */ /* 0x080fe20000000025 */
[CC--:B------:R-:W-:Y:S01]  /*1710*/  FFMA R47, R16.reuse, R20.reuse, R47 ;  /* 0x00000014102f7223 */ /* 0x0c0fe2000000002f */
[C---:B------:R-:W-:Y:S01]  /*1720*/  FFMA R12, R19.reuse, R20, R12 ;  /* 0x00000014130c7223 */ /* 0x040fe2000000000c */
[C---:B------:R-:W-:Y:S01]  /*1730*/  FFMA R14, R19.reuse, R22, R14 ;  /* 0x00000016130e7223 */ /* 0x040fe2000000000e */
[-C--:B------:R-:W-:Y:S01]  /*1740*/  FFMA R41, R16, R23.reuse, R41 ;  /* 0x0000001710297223 */ /* 0x080fe20000000029 */
[----:B------:R-:W-:Y:S01]  /*1750*/  FFMA R36, R19, R23, R36 ;  /* 0x0000001713247223 */ /* 0x000fe20000000024 */
[C---:B-1----:R-:W-:Y:S01]  /*1760*/  FFMA R46, R25.reuse, R28, R46 ;  /* 0x0000001c192e7223 */ /* 0x042fe2000000002e */
        /* <DEDUP_REMOVED lines=15> */
[----:B------:R-:W-:Y:S06]  /*1860*/  BAR.SYNC.DEFER_BLOCKING 0x0 ;  /* 0x0000000000007b1d */ /* 0x000fec0000010000 */
[----:B------:R-:W-:Y:S05]  /*1870*/  BRA.U !UP0, `(.L_x_4) ;  /* 0xffffffe908f47547 */ /* 0x000fea000b83ffff */
.L_x_3:
[----:B------:R-:W0:Y:S01]  /*1880*/  LDCU UR6, c[0x0][0x380] ;  /* 0x00007000ff0677ac */ /* 0x000e220008000800 */
[----:B------:R-:W1:Y:S01]  /*1890*/  LDCU.64 UR4, c[0x0][0x3a8] ;  /* 0x00007500ff0477ac */ /* 0x000e620008000a00 */
[----:B0-----:R-:W-:Y:S01]  /*18a0*/  IMAD R2, R2, UR6, R5 ;  /* 0x0000000602027c24 */ /* 0x001fe2000f8e0205 */
[----:B------:R-:W-:Y:S02]  /*18b0*/  UIMAD UR16, UR17, UR6, UR16 ;  /* 0x00000006111072a4 */ /* 0x000fe4000f8e0210 */
[----:B------:R-:W-:Y:S02]  /*18c0*/  MOV R39, UR6 ;  /* 0x0000000600277c02 */ /* 0x000fe40008000f00 */
[----:B------:R-:W-:Y:S02]  /*18d0*/  MOV R37, UR6 ;  /* 0x0000000600257c02 */ /* 0x000fe40008000f00 */
[----:B------:R-:W-:Y:S02]  /*18e0*/  SHF.R.S32.HI R0, RZ, 0x1f, R2 ;  /* 0x0000001fff007819 */ /* 0x000fe40000011402 */
[----:B------:R-:W-:-:S02]  /*18f0*/  IADD3 R2, P0, PT, R2, UR16, RZ ;  /* 0x0000001002027c10 */ /* 0x000fc4000ff1e0ff */
[----:B------:R-:W-:-:S04]  /*1900*/  MOV R3, UR16 ;  /* 0x0000001000037c02 */ /* 0x000fc80008000f00 */
[----:B------:R-:W-:Y:S02]  /*1910*/  LEA.HI.X.SX32 R3, R3, R0, 0x1, P0 ;  /* 0x0000000003037211 */ /* 0x000fe400000f0eff */
[C---:B-1----:R-:W-:Y:S01]  /*1920*/  LEA R48, P0, R2.reuse, UR4, 0x2 ;  /* 0x0000000402307c11 */ /* 0x042fe2000f8010ff */
[----:B------:R-:W0:Y:S03]  /*1930*/  LDCU UR4, c[0x0][0x3a0] ;  /* 0x00007400ff0477ac */ /* 0x000e260008000800 */
[----:B------:R-:W-:Y:S01]  /*1940*/  LEA.HI.X R49, R2, UR5, R3, 0x2, P0 ;  /* 0x0000000502317c11 */ /* 0x000fe200080f1403 */
[----:B------:R-:W1:Y:S02]  /*1950*/  LDCU UR5, c[0x0][0x38c] ;  /* 0x00007180ff0577ac */ /* 0x000e640008000800 */
[----:B------:R-:W-:Y:S01]  /*1960*/  IMAD.WIDE R38, R39, 0x4, R48 ;  /* 0x0000000427267825 */ /* 0x000fe200078e0230 */
[----:B------:R-:W-:Y:S01]  /*1970*/  MOV R3, UR6 ;  /* 0x0000000600037c02 */ /* 0x000fe20008000f00 */
[----:B------:R-:W0:Y:S02]  /*1980*/  LDG.E.128 R16, desc[UR18][R48.64] ;  /* 0x0000001230107981 */ /* 0x000e24000c1e1d00 */
[----:B------:R-:W-:-:S02]  /*1990*/  IMAD.WIDE R36, R37, 0x4, R38 ;  /* 0x0000000425247825 */ /* 0x000fc400078e0226 */
[----:B------:R-:W2:Y:S04]  /*19a0*/  LDG.E.128 R12, desc[UR18][R38.64] ;  /* 0x00000012260c7981 */ /* 0x000ea8000c1e1d00 */
[----:B------:R-:W3:Y:S01]  /*19b0*/  LDG.E.128 R8, desc[UR18][R36.64] ;  /* 0x0000001224087981 */ /* 0x000ee2000c1e1d00 */
[----:B------:R-:W-:-:S05]  /*19c0*/  IMAD.WIDE R2, R3, 0x4, R36 ;  /* 0x0000000403027825 */ /* 0x000fca00078e0224 */
[----:B------:R-:W4:Y:S01]  /*19d0*/  LDG.E.128 R4, desc[UR18][R2.64] ;  /* 0x0000001202047981 */ /* 0x000f22000c1e1d00 */
[----:B0-----:R-:W-:Y:S01]  /*19e0*/  FMUL R16, R16, UR4 ;  /* 0x0000000410107c20 */ /* 0x001fe20008400000 */
[----:B------:R-:W-:Y:S01]  /*19f0*/  FMUL R17, R17, UR4 ;  /* 0x0000000411117c20 */ /* 0x000fe20008400000 */
[----:B------:R-:W-:Y:S01]  /*1a00*/  FMUL R18, R18, UR4 ;  /* 0x0000000412127c20 */ /* 0x000fe20008400000 */
[----:B------:R-:W-:Y:S01]  /*1a10*/  FMUL R19, R19, UR4 ;  /* 0x0000000413137c20 */ /* 0x000fe20008400000 */
        /* <DEDUP_REMOVED lines=8> */
[----:B-1----:R-:W-:Y:S01]  /*1aa0*/  FFMA R16, R47, UR5, R16 ;  /* 0x000000052f107c23 */ /* 0x002fe20008000010 */
[----:B------:R-:W-:Y:S01]  /*1ab0*/  FFMA R17, R46, UR5, R17 ;  /* 0x000000052e117c23 */ /* 0x000fe20008000011 */
[----:B----4-:R-:W-:Y:S01]  /*1ac0*/  FMUL R0, R4, UR4 ;  /* 0x0000000404007c20 */ /* 0x010fe20008400000 */
        /* <DEDUP_REMOVED lines=22> */
.L_x_5:
        /* <DEDUP_REMOVED lines=13> */
.L_x_16:


//--------------------- .text._Z14mysgemm_v7_anoiiifPKfS0_fPf --------------------------
	.section	.text._Z14mysgemm_v7_anoiiifPKfS0_fPf,"ax",@progbits
	.align	128
        .global         _Z14mysgemm_v7_anoiiifPKfS0_fPf
        .type           _Z14mysgemm_v7_anoiiifPKfS0_fPf,@function
        .size           _Z14mysgemm_v7_anoiiifPKfS0_fPf,(.L_x_17 - _Z14mysgemm_v7_anoiiifPKfS0_fPf)
        .other          _Z14mysgemm_v7_anoiiifPKfS0_fPf,@"STO_CUDA_ENTRY STV_DEFAULT"
_Z14mysgemm_v7_anoiiifPKfS0_fPf:
.text._Z14mysgemm_v7_anoiiifPKfS0_fPf:
[----:B------:R-:W-:Y:S08]  /*0000*/  LDC R1, c[0x0][0x37c] ;  /* 0x0000df00ff017b82 */ /* 0x000ff00000000800 */
[----:B------:R-:W0:Y:S01]  /*0010*/  S2UR UR9, SR_CTAID.Y ;  /* 0x00000000000979c3 */ /* 0x000e220000002600 */
[----:B------:R-:W1:Y:S01]  /*0020*/  LDCU UR13, c[0x0][0x388] ;  /* 0x00007100ff0d77ac */ /* 0x000e620008000800 */
[----:B------:R-:W2:Y:S01]  /*0030*/  S2R R0, SR_TID.X ;  /* 0x0000000000007919 */ /* 0x000ea20000002100 */
[----:B------:R-:W-:Y:S01]  /*0040*/  HFMA2 R37, -RZ, RZ, 0, 0 ;  /* 0x00000000ff257431 */ /* 0x000fe200000001ff */
[----:B------:R-:W-:Y:S01]  /*0050*/  CS2R R48, SRZ ;  /* 0x0000000000307805 */ /* 0x000fe2000001ff00 */
[----:B------:R-:W3:Y:S01]  /*0060*/  LDCU.128 UR4, c[0x0][0x390] ;  /* 0x00007200ff0477ac */ /* 0x000ee20008000c00 */
[----:B------:R-:W-:Y:S01]  /*0070*/  HFMA2 R33, -RZ, RZ, 0, 0 ;  /* 0x00000000ff217431 */ /* 0x000fe200000001ff */
[----:B------:R-:W-:Y:S01]  /*0080*/  CS2R R46, SRZ ;  /* 0x00000000002e7805 */ /* 0x000fe2000001ff00 */
[----:B------:R-:W4:Y:S01]  /*0090*/  S2UR UR8, SR_CTAID.X ;  /* 0x00000000000879c3 */ /* 0x000f220000002500 */
[----:B------:R-:W5:Y:S01]  /*00a0*/  LDCU UR16, c[0x0][0x380] ;  /* 0x00007000ff1077ac */ /* 0x000f620008000800 */
[----:B------:R-:W-:-:S02]  /*00b0*/  CS2R R50, SRZ ;  /* 0x0000000000327805 */ /* 0x000fc4000001ff00 */
[----:B------:R-:W-:Y:S02]  /*00c0*/  CS2R R52, SRZ ;  /* 0x0000000000347805 */ /* 0x000fe4000001ff00 */
[----:B------:R-:W-:Y:S02]  /*00d0*/  CS2R R54, SRZ ;  /* 0x0000000000367805 */ /* 0x000fe4000001ff00 */
[----:B------:R-:W-:Y:S02]  /*00e0*/  MOV R38, RZ ;  /* 0x000000ff00267202 */ /* 0x000fe40000000f00 */
[----:B------:R-:W-:Y:S02]  /*00f0*/  CS2R R56, SRZ ;  /* 0x0000000000387805 */ /* 0x000fe4000001ff00 */
[----:B------:R-:W-:Y:S01]  /*0100*/  MOV R34, RZ ;  /* 0x000000ff00227202 */ /* 0x000fe20000000f00 */
[----:B------:R-:W2:Y:S01]  /*0110*/  LDCU.64 UR14, c[0x0][0x358] ;  /* 0x00006b00ff0e77ac */ /* 0x000ea20008000a00 */
[----:B-1----:R-:W-:-:S02]  /*0120*/  UISETP.GE.AND UP0, UPT, UR13, 0x1, UPT ;  /* 0x000000010d00788c */ /* 0x002fc4000bf06270 */
[----:B0-----:R-:W-:-:S04]  /*0130*/  USHF.L.U32 UR9, UR9, 0x6, URZ ;  /* 0x0000000609097899 */ /* 0x001fc800080006ff */
[----:B------:R-:W-:Y:S02]  /*0140*/  UIMAD UR10, UR9, UR13, URZ ;  /* 0x0000000d090a72a4 */ /* 0x000fe4000f8e02ff */
[----:B----4-:R-:W-:Y:S02]  /*0150*/  USHF.L.U32 UR8, UR8, 0x6, URZ ;  /* 0x0000000608087899 */ /* 0x010fe400080006ff */
[----:B---3--:R-:W-:Y:S02]  /*0160*/  UIMAD.WIDE UR6, UR10, 0x4, UR6 ;  /* 0x000000040a0678a5 */ /* 0x008fe4000f8e0206 */
[----:B------:R-:W-:Y:S02]  /*0170*/  UIMAD.WIDE UR4, UR8, 0x4, UR4 ;  /* 0x00000004080478a5 */ /* 0x000fe4000f8e0204 */
[----:B-----5:R-:W-:Y:S01]  /*0180*/  UIMAD UR10, UR9, UR16, UR8 ;  /* 0x00000010090a72a4 */ /* 0x020fe2000f8e0208 */
[----:B--2---:R-:W-:Y:S11]  /*0190*/  BRA.U !UP0, `(.L_x_6) ;  /* 0x00000019081c7547 */ /* 0x004ff6000b800000 */
[----:B------:R-:W-:Y:S02]  /*01a0*/  SHF.R.U32.HI R2, RZ, 0x4, R0 ;  /* 0x00000004ff027819 */ /* 0x000fe40000011600 */
[----:B------:R-:W-:Y:S02]  /*01b0*/  CS2R R56, SRZ ;  /* 0x0000000000387805 */ /* 0x000fe4000001ff00 */
[----:B------:R-:W-:Y:S02]  /*01c0*/  LOP3.LUT R7, R0, 0x1f, RZ, 0xc0, !PT ;  /* 0x0000001f00077812 */ /* 0x000fe400078ec0ff */
[----:B------:R-:W-:Y:S02]  /*01d0*/  CS2R R52, SRZ ;  /* 0x0000000000347805 */ /* 0x000fe4000001ff00 */
[----:B------:R-:W-:Y:S02]  /*01e0*/  LOP3.LUT R2, R2, 0xe, RZ, 0xc0, !PT ;  /* 0x0000000e02027812 */ /* 0x000fe400078ec0ff */
[----:B------:R-:W-:-:S02]  /*01f0*/  CS2R R54, SRZ ;  /* 0x0000000000367805 */ /* 0x000fc4000001ff00 */
[C---:B------:R-:W-:Y:S01]  /*0200*/  LOP3.LUT R41, R7.reuse, 0x20, RZ, 0xfc, !PT ;  /* 0x0000002007297812 */ /* 0x040fe200078efcff */
[----:B------:R-:W-:Y:S01]  /*0210*/  IMAD R42, R7, UR13, RZ ;  /* 0x0000000d072a7c24 */ /* 0x000fe2000f8e02ff */
[----:B------:R-:W-:Y:S01]  /*0220*/  MOV R3, UR13 ;  /* 0x0000000d00037c02 */ /* 0x000fe20008000f00 */
[----:B------:R-:W-:Y:S01]  /*0230*/  IMAD R8, R2, UR16, RZ ;  /* 0x0000001002087c24 */ /* 0x000fe2000f8e02ff */
[----:B------:R-:W-:Y:S02]  /*0240*/  LEA.HI R41, R41, R2, RZ, 0x1c ;  /* 0x0000000229297211 */ /* 0x000fe400078fe0ff */
[----:B------:R-:W-:Y:S02]  /*0250*/  CS2R R50, SRZ ;  /* 0x0000000000327805 */ /* 0x000fe4000001ff00 */
[----:B------:R-:W-:Y:S02]  /*0260*/  LEA R4, R3, R42, 0x5 ;  /* 0x0000002a03047211 */ /* 0x000fe400078e28ff */
[----:B------:R-:W-:-:S02]  /*0270*/  CS2R R48, SRZ ;  /* 0x0000000000307805 */ /* 0x000fc4000001ff00 */
[C---:B------:R-:W-:Y:S02]  /*0280*/  IADD3 R5, PT, PT, R41.reuse, 0x1, RZ ;  /* 0x0000000129057810 */ /* 0x040fe40007ffe0ff */
[----:B------:R-:W-:Y:S02]  /*0290*/  CS2R R46, SRZ ;  /* 0x00000000002e7805 */ /* 0x000fe4000001ff00 */
[----:B------:R-:W-:Y:S01]  /*02a0*/  LOP3.LUT R3, R41, 0xf, RZ, 0xc0, !PT ;  /* 0x0000000f29037812 */ /* 0x000fe200078ec0ff */
[----:B------:R-:W-:Y:S01]  /*02b0*/  UMOV UR8, UR4 ;  /* 0x0000000400087c82 */ /* 0x000fe20008000000 */
[----:B------:R-:W-:Y:S01]  /*02c0*/  LOP3.LUT R5, R5, 0xf, RZ, 0xc0, !PT ;  /* 0x0000000f05057812 */ /* 0x000fe200078ec0ff */
[----:B------:R-:W-:Y:S01]  /*02d0*/  UMOV UR9, UR5 ;  /* 0x0000000500097c82 */ /* 0x000fe20008000000 */
[----:B------:R-:W-:Y:S01]  /*02e0*/  LEA.HI R43, R7, R2, RZ, 0x1c ;  /* 0x00000002072b7211 */ /* 0x000fe200078fe0ff */
[----:B------:R-:W-:Y:S01]  /*02f0*/  UMOV UR4, URZ ;  /* 0x000000ff00047c82 */ /* 0x000fe20008000000 */
[----:B------:R-:W-:-:S02]  /*0300*/  IADD3 R2, PT, PT, R8, UR16, RZ ;  /* 0x0000001008027c10 */ /* 0x000fc4000fffe0ff */
[----:B------:R-:W-:Y:S02]  /*0310*/  IADD3 R3, PT, PT, R3, R4, RZ ;  /* 0x0000000403037210 */ /* 0x000fe40007ffe0ff */
[----:B------:R-:W-:Y:S02]  /*0320*/  IADD3 R4, PT, PT, R4, R5, RZ ;  /* 0x0000000504047210 */ /* 0x000fe40007ffe0ff */
[----:B------:R-:W-:Y:S02]  /*0330*/  IADD3 R9, PT, PT, R43, 0x1, RZ ;  /* 0x000000012b097810 */ /* 0x000fe40007ffe0ff */
[C---:B------:R-:W-:Y:S02]  /*0340*/  IADD3 R5, P0, PT, R7.reuse, R8, RZ ;  /* 0x0000000807057210 */ /* 0x040fe40007f1e0ff */
[----:B------:R-:W-:Y:S02]  /*0350*/  IADD3 R6, P1, PT, R7, R2, RZ ;  /* 0x0000000207067210 */ /* 0x000fe40007f3e0ff */
[----:B------:R-:W-:-:S02]  /*0360*/  LOP3.LUT R9, R9, 0xf, RZ, 0xc0, !PT ;  /* 0x0000000f09097812 */ /* 0x000fc400078ec0ff */
[----:B------:R-:W-:Y:S02]  /*0370*/  IADD3 R44, PT, PT, R7, R8, RZ ;  /* 0x00000008072c7210 */ /* 0x000fe40007ffe0ff */
[----:B------:R-:W-:Y:S02]  /*0380*/  LEA.HI.X.SX32 R40, R8, RZ, 0x1, P0 ;  /* 0x000000ff08287211 */ /* 0x000fe400000f0eff */
[----:B------:R-:W-:Y:S01]  /*0390*/  LEA.HI.X.SX32 R11, R2, RZ, 0x1, P1 ;  /* 0x000000ff020b7211 */ /* 0x000fe200008f0eff */
[----:B------:R-:W-:Y:S01]  /*03a0*/  IMAD.WIDE R44, R44, 0x4, RZ ;  /* 0x000000042c2c7825 */ /* 0x000fe200078e02ff */
[----:B------:R-:W-:Y:S02]  /*03b0*/  IADD3 R7, PT, PT, R42, R9, RZ ;  /* 0x000000092a077210 */ /* 0x000fe40007ffe0ff */
[----:B------:R-:W-:Y:S02]  /*03c0*/  MOV R34, RZ ;  /* 0x000000ff00227202 */ /* 0x000fe40000000f00 */
[----:B------:R-:W-:-:S02]  /*03d0*/  MOV R33, RZ ;  /* 0x000000ff00217202 */ /* 0x000fc40000000f00 */
[----:B------:R-:W-:Y:S02]  /*03e0*/  MOV R38, RZ ;  /* 0x000000ff00267202 */ /* 0x000fe40000000f00 */
[----:B------:R-:W-:Y:S02]  /*03f0*/  MOV R37, RZ ;  /* 0x000000ff00257202 */ /* 0x000fe40000000f00 */
[----:B------:R-:W-:Y:S02]  /*0400*/  IADD3 R42, PT, PT, R43, R42, RZ ;  /* 0x0000002a2b2a7210 */ /* 0x000fe40007ffe0ff */
[----:B------:R-:W-:Y:S02]  /*0410*/  SHF.L.U64.HI R40, R5, 0x2, R40 ;  /* 0x0000000205287819 */ /* 0x000fe40000010228 */
[----:B------:R-:W-:-:S07]  /*0420*/  SHF.L.U64.HI R2, R6, 0x2, R11 ;  /* 0x0000000206027819 */ /* 0x000fce000001020b */
.L_x_7:
[----:B------:R-:W-:Y:S01]  /*0430*/  MOV R11, UR16 ;  /* 0x00000010000b7c02 */ /* 0x000fe20008000f00 */
[----:B------:R-:W-:Y:S01]  /*0440*/  HFMA2 R15, -RZ, RZ, 0, 2.384185791015625e-07 ;  /* 0x00000004ff0f7431 */ /* 0x000fe200000001ff */
[----:B------:R-:W-:Y:S02]  /*0450*/  IADD3 R12, P1, PT, R44, UR8, RZ ;  /* 0x000000082c0c7c10 */ /* 0x000fe4000ff3e0ff */
[----:B------:R-:W-:Y:S01]  /*0460*/  LEA R8, P0, R5, UR8, 0x2 ;  /* 0x0000000805087c11 */ /* 0x000fe2000f8010ff */
[----:B------:R-:W-:-:S04]  /*0470*/  IMAD.WIDE R10, R11, 0x4, R44 ;  /* 0x000000040b0a7825 */ /* 0x000fc800078e022c */
[----:B------:R-:W-:Y:S01]  /*0480*/  HFMA2 R22, -RZ, RZ, 0, 2.384185791015625e-07 ;  /* 0x00000004ff167431 */ /* 0x000fe200000001ff */
[----:B------:R-:W-:Y:S02]  /*0490*/  IADD3.X R13, PT, PT, R45, UR9, RZ, P1, !PT ;  /* 0x000000092d0d7c10 */ /* 0x000fe40008ffe4ff */
[----:B------:R-:W-:Y:S02]  /*04a0*/  IADD3.X R9, PT, PT, R40, UR9, RZ, P0, !PT ;  /* 0x0000000928097c10 */ /* 0x000fe400087fe4ff */
[----:B------:R-:W-:Y:S01]  /*04b0*/  IADD3 R10, P1, PT, R10, UR8, RZ ;  /* 0x000000080a0a7c10 */ /* 0x000fe2000ff3e0ff */
[----:B------:R-:W-:Y:S01]  /*04c0*/  IMAD.WIDE.U32 R14, R42, R15, UR6 ;  /* 0x000000062a0e7e25 */ /* 0x000fe2000f8e000f */
[----:B------:R-:W-:Y:S01]  /*04d0*/  LEA R16, P0, R6, UR8, 0x2 ;  /* 0x0000000806107c11 */ /* 0x000fe2000f8010ff */
[----:B------:R0:W2:Y:S01]  /*04e0*/  LDG.E R20, desc[UR14][R12.64] ;  /* 0x0000000e0c147981 */ /* 0x0000a2000c1e1900 */
[----:B------:R-:W-:Y:S02]  /*04f0*/  MOV R18, 0x4 ;  /* 0x0000000400127802 */ /* 0x000fe40000000f00 */
[----:B------:R-:W-:Y:S01]  /*0500*/  IADD3.X R11, PT, PT, R11, UR9, RZ, P1, !PT ;  /* 0x000000090b0b7c10 */ /* 0x000fe20008ffe4ff */
[----:B------:R1:W3:Y:S01]  /*0510*/  LDG.E R24, desc[UR14][R14.64] ;  /* 0x0000000e0e187981 */ /* 0x0002e2000c1e1900 */
[----:B------:R-:W-:-:S02]  /*0520*/  MOV R25, 0x4 ;  /* 0x0000000400197802 */ /* 0x000fc40000000f00 */
[----:B------:R-:W-:Y:S01]  /*0530*/  IADD3.X R17, PT, PT, R2, UR9, RZ, P0, !PT ;  /* 0x0000000902117c10 */ /* 0x000fe200087fe4ff */
[----:B------:R4:W5:Y:S02]  /*0540*/  LDG.E R21, desc[UR14][R8.64+0x80] ;  /* 0x0000800e08157981 */ /* 0x000964000c1e1900 */
[----:B0-----:R-:W-:Y:S02]  /*0550*/  IMAD.WIDE.U32 R12, R4, R25, UR6 ;  /* 0x00000006040c7e25 */ /* 0x001fe4000f8e0019 */
[----:B------:R-:W3:Y:S02]  /*0560*/  LDG.E R11, desc[UR14][R10.64] ;  /* 0x0000000e0a0b7981 */ /* 0x000ee4000c1e1900 */
[----:B-1----:R-:W-:Y:S02]  /*0570*/  IMAD.WIDE.U32 R14, R3, R18, UR6 ;  /* 0x00000006030e7e25 */ /* 0x002fe4000f8e0012 */
[----:B------:R0:W3:Y:S02]  /*0580*/  LDG.E R23, desc[UR14][R16.64+0x80] ;  /* 0x0000800e10177981 */ /* 0x0000e4000c1e1900 */
[----:B------:R-:W-:-:S02]  /*0590*/  IMAD.WIDE.U32 R18, R7, R22, UR6 ;  /* 0x0000000607127e25 */ /* 0x000fc4000f8e0016 */
[----:B------:R-:W3:Y:S04]  /*05a0*/  LDG.E R28, desc[UR14][R14.64] ;  /* 0x0000000e0e1c7981 */ /* 0x000ee8000c1e1900 */
[----:B------:R-:W3:Y:S04]  /*05b0*/  LDG.E R35, desc[UR14][R18.64] ;  /* 0x0000000e12237981 */ /* 0x000ee8000c1e1900 */
[----:B------:R1:W3:Y:S01]  /*05c0*/  LDG.E R39, desc[UR14][R12.64] ;  /* 0x0000000e0c277981 */ /* 0x0002e2000c1e1900 */
[----:B------:R-:W1:Y:S01]  /*05d0*/  S2UR UR11, SR_CgaCtaId ;  /* 0x00000000000b79c3 */ /* 0x000e620000008800 */
[----:B------:R-:W-:Y:S01]  /*05e0*/  UMOV UR5, 0x400 ;  /* 0x0000040000057882 */ /* 0x000fe20000000000 */
[----:B----4-:R-:W-:-:S02]  /*05f0*/  SHF.L.U32 R8, R0, 0x2, RZ ;  /* 0x0000000200087819 */ /* 0x010fc400000006ff */
[----:B------:R-:W-:Y:S02]  /*0600*/  SHF.L.U32 R9, R43, 0x8, RZ ;  /* 0x000000082b097819 */ /* 0x000fe400000006ff */
[----:B------:R-:W-:Y:S02]  /*0610*/  SHF.L.U32 R32, R0, 0x4, RZ ;  /* 0x0000000400207819 */ /* 0x000fe400000006ff */
[----:B0-----:R-:W-:Y:S02]  /*0620*/  SHF.L.U32 R17, R41, 0x8, RZ ;  /* 0x0000000829117819 */ /* 0x001fe400000006ff */
[----:B------:R-:W-:Y:S02]  /*0630*/  LOP3.LUT R8, R8, 0x7c, RZ, 0xc0, !PT ;  /* 0x0000007c08087812 */ /* 0x000fe400078ec0ff */
[----:B------:R-:W-:Y:S02]  /*0640*/  IADD3 R9, PT, PT, R9, 0x100, RZ ;  /* 0x0000010009097810 */ /* 0x000fe40007ffe0ff */
[----:B-1----:R-:W-:-:S02]  /*0650*/  IADD3 R13, PT, PT, R17, 0x100, RZ ;  /* 0x00000100110d7810 */ /* 0x002fc40007ffe0ff */
[----:B------:R-:W-:Y:S01]  /*0660*/  LOP3.LUT R22, R8, 0xe00, R32, 0xf8, !PT ;  /* 0x00000e0008167812 */ /* 0x000fe200078ef820 */
[----:B------:R-:W-:Y:S02]  /*0670*/  ULEA UR12, UR11, UR5, 0x18 ;  /* 0x000000050b0c7291 */ /* 0x000fe4000f8ec0ff */
[----:B------:R-:W-:-:S04]  /*0680*/  UIADD3 UR5, UPT, UPT, UR5, 0x1000, URZ ;  /* 0x0000100005057890 */ /* 0x000fc8000fffe0ff */
[----:B------:R-:W-:Y:S01]  /*0690*/  ULEA UR5, UR11, UR5, 0x18 ;  /* 0x000000050b057291 */ /* 0x000fe2000f8ec0ff */
[C---:B------:R-:W-:Y:S02]  /*06a0*/  PRMT R25, R8.reuse, 0x6540, R43 ;  /* 0x0000654008197816 */ /* 0x040fe4000000002b */
[C---:B------:R-:W-:Y:S02]  /*06b0*/  LOP3.LUT R29, R8.reuse, 0xf00, R17, 0xf8, !PT ;  /* 0x00000f00081d7812 */ /* 0x040fe400078ef811 */
[C---:B------:R-:W-:Y:S02]  /*06c0*/  LOP3.LUT R58, R8.reuse, 0xf00, R9, 0xf8, !PT ;  /* 0x00000f00083a7812 */ /* 0x040fe400078ef809 */
[----:B------:R-:W-:Y:S02]  /*06d0*/  LOP3.LUT R60, R8, 0xf00, R13, 0xf8, !PT ;  /* 0x00000f00083c7812 */ /* 0x000fe400078ef80d */
[----:B------:R-:W-:Y:S02]  /*06e0*/  LOP3.LUT R32, R32, 0xf0, RZ, 0xc0, !PT ;  /* 0x000000f020207812 */ /* 0x000fe400078ec0ff */
[----:B------:R-:W-:Y:S01]  /*06f0*/  LOP3.LUT R36, R0, 0xf0, RZ, 0xc0, !PT ;  /* 0x000000f000247812 */ /* 0x000fe200078ec0ff */
[----:B--2---:R-:W-:Y:S04]  /*0700*/  STS [R22+UR12], R20 ;  /* 0x0000001416007988 */ /* 0x004fe8000800080c */
[----:B-----5:R-:W-:Y:S04]  /*0710*/  STS [R22+UR12+0x80], R21 ;  /* 0x0000801516007988 */ /* 0x020fe8000800080c */
[----:B---3--:R-:W-:Y:S04]  /*0720*/  STS [R22+UR12+0x100], R11 ;  /* 0x0001000b16007988 */ /* 0x008fe8000800080c */
[----:B------:R-:W-:Y:S04]  /*0730*/  STS [R22+UR12+0x180], R23 ;  /* 0x0001801716007988 */ /* 0x000fe8000800080c */
[----:B------:R-:W-:Y:S04]  /*0740*/  STS [R25+UR5], R24 ;  /* 0x0000001819007988 */ /* 0x000fe80008000805 */
[----:B------:R-:W-:Y:S04]  /*0750*/  STS [R29+UR5+0x80], R28 ;  /* 0x0000801c1d007988 */ /* 0x000fe80008000805 */
[----:B------:R-:W-:Y:S04]  /*0760*/  STS [R58+UR5], R35 ;  /* 0x000000233a007988 */ /* 0x000fe80008000805 */
[----:B------:R-:W-:Y:S01]  /*0770*/  STS [R60+UR5+0x80], R39 ;  /* 0x000080273c007988 */ /* 0x000fe20008000805 */
[----:B------:R-:W-:Y:S06]  /*0780*/  BAR.SYNC.DEFER_BLOCKING 0x0 ;  /* 0x0000000000007b1d */ /* 0x000fec0000010000 */
[----:B------:R-:W-:Y:S04]  /*0790*/  LDS.128 R8, [R32+UR12] ;  /* 0x0000000c20087984 */ /* 0x000fe80008000c00 */
[----:B------:R-:W0:Y:S04]  /*07a0*/  LDS.128 R12, [R36+UR5] ;  /* 0x00000005240c7984 */ /* 0x000e280008000c00 */
[----:B------:R-:W-:Y:S04]  /*07b0*/  LDS.128 R16, [R32+UR12+0x100] ;  /* 0x0001000c20107984 */ /* 0x000fe80008000c00 */
[----:B------:R-:W1:Y:S04]  /*07c0*/  LDS.128 R20, [R36+UR5+0x100] ;  /* 0x0001000524147984 */ /* 0x000e680008000c00 */
[----:B------:R-:W-:Y:S04]  /*07d0*/  LDS.128 R24, [R32+UR12+0x200] ;  /* 0x0002000c20187984 */ /* 0x000fe80008000c00 */
[----:B------:R-:W2:Y:S01]  /*07e0*/  LDS.128 R28, [R36+UR5+0x200] ;  /* 0x00020005241c7984 */ /* 0x000ea20008000c00 */
        /* <DEDUP_REMOVED lines=17> */
[----:B------:R-:W0:Y:S01]  /*0900*/  LDS.128 R12, [R36+UR5+0x300] ;  /* 0x00030005240c7984 */ /* 0x000e220008000c00 */
        /* <DEDUP_REMOVED lines=17> */
[----:B--2---:R-:W-:-:S03]  /*0a20*/  FFMA R49, R24, R28, R49 ;  /* 0x0000001c18317223 */ /* 0x004fc60000000031 */
[----:B------:R-:W1:Y:S01]  /*0a30*/  LDS.128 R20, [R36+UR5+0x400] ;  /* 0x0004000524147984 */ /* 0x000e620008000c00 */
        /* <DEDUP_REMOVED lines=16> */
[----:B0-----:R-:W-:-:S03]  /*0b40*/  FFMA R49, R8, R12, R49 ;  /* 0x0000000c08317223 */ /* 0x001fc60000000031 */
[----:B------:R-:W0:Y:S01]  /*0b50*/  LDS.128 R28, [R36+UR5+0x500] ;  /* 0x00050005241c7984 */ /* 0x000e220008000c00 */
        /* <DEDUP_REMOVED lines=88> */
[----:B-1----:R-:W-:-:S03]  /*10e0*/  FFMA R49, R24, R28, R49 ;  /* 0x0000001c18317223 */ /* 0x002fc60000000031 */
        /* <DEDUP_REMOVED lines=44> */
[CC--:B------:R-:W-:Y:S01]  /*13b0*/  FFMA R57, R16.reuse, R23.reuse, R57 ;  /* 0x0000001710397223 */ /* 0x0c0fe20000000039 */
[CC--:B------:R-:W-:Y:S01]  /*13c0*/  FFMA R56, R17.reuse, R23.reuse, R56 ;  /* 0x0000001711387223 */ /* 0x0c0fe20000000038 */
[-C--:B------:R-:W-:Y:S01]  /*13d0*/  FFMA R49, R16, R20.reuse, R49 ;  /* 0x0000001410317223 */ /* 0x080fe20000000031 */
[-C--:B------:R-:W-:Y:S01]  /*13e0*/  FFMA R46, R17, R20.reuse, R46 ;  /* 0x00000014112e7223 */ /* 0x080fe2000000002e */
[CC--:B------:R-:W-:Y:S01]  /*13f0*/  FFMA R47, R18.reuse, R20.reuse, R47 ;  /* 0x00000014122f7223 */ /* 0x0c0fe2000000002f */
[C---:B------:R-:W-:Y:S01]  /*1400*/  FFMA R50, R19.reuse, R20, R50 ;  /* 0x0000001413327223 */ /* 0x040fe20000000032 */
[-C--:B------:R-:W-:Y:S01]  /*1410*/  FFMA R33, R18, R23.reuse, R33 ;  /* 0x0000001712217223 */ /* 0x080fe20000000021 */
[----:B------:R-:W-:-:S02]  /*1420*/  FFMA R34, R19, R23, R34 ;  /* 0x0000001713227223 */ /* 0x000fc40000000022 */
[----:B------:R-:W-:Y:S01]  /*1430*/  LDS.128 R16, [R32+UR12+0xd00] ;  /* 0x000d000c20107984 */ /* 0x000fe20008000c00 */
[-C--:B-1----:R-:W-:Y:S01]  /*1440*/  FFMA R53, R24, R29.reuse, R53 ;  /* 0x0000001d18357223 */ /* 0x082fe20000000035 */
        /* <DEDUP_REMOVED lines=27> */
[----:B------:R-:W-:Y:S04]  /*1600*/  LDS.128 R36, [R36+UR5+0xf00] ;  /* 0x000f000524247984 */ /* 0x000fe80008000c00 */
[----:B------:R-:W2:Y:S01]  /*1610*/  LDS.128 R32, [R32+UR12+0xf00] ;  /* 0x000f000c20207984 */ /* 0x000ea20008000c00 */
[----:B------:R-:W-:Y:S01]  /*1620*/  UIADD3 UR6, UP0, UPT, UR6, 0x40, URZ ;  /* 0x0000004006067890 */ /* 0x000fe2000ff1e0ff */
[CC--:B------:R-:W-:Y:S01]  /*1630*/  FFMA R46, R9.reuse, R12.reuse, R46 ;  /* 0x0000000c092e7223 */ /* 0x0c0fe2000000002e */
[----:B------:R-:W-:Y:S01]  /*1640*/  UIADD3 UR4, UPT, UPT, UR4, 0x10, URZ ;  /* 0x0000001004047890 */ /* 0x000fe2000fffe0ff */
[-C--:B------:R-:W-:Y:S01]  /*1650*/  FFMA R58, R9, R15.reuse, R58 ;  /* 0x0000000f093a7223 */ /* 0x080fe2000000003a */
[CC--:B------:R-:W-:Y:S01]  /*1660*/  FFMA R47, R10.reuse, R12.reuse, R47 ;  /* 0x0000000c0a2f7223 */ /* 0x0c0fe2000000002f */
[-C--:B------:R-:W-:Y:S01]  /*1670*/  FFMA R57, R10, R15.reuse, R57 ;  /* 0x0000000f0a397223 */ /* 0x080fe20000000039 */
[-C--:B------:R-:W-:Y:S01]  /*1680*/  FFMA R49, R8, R12.reuse, R49 ;  /* 0x0000000c08317223 */ /* 0x080fe20000000031 */
[C---:B------:R-:W-:Y:S01]  /*1690*/  FFMA R50, R11.reuse, R12, R50 ;  /* 0x0000000c0b327223 */ /* 0x040fe20000000032 */
[----:B------:R-:W-:Y:S01]  /*16a0*/  FFMA R56, R11, R15, R56 ;  /* 0x0000000f0b387223 */ /* 0x000fe20000000038 */
[----:B------:R-:W-:Y:S01]  /*16b0*/  UIADD3.X UR7, UPT, UPT, URZ, UR7, URZ, UP0, !UPT ;  /* 0x00000007ff077290 */ /* 0x000fe200087fe4ff */
[C---:B0-----:R-:W-:Y:S01]  /*16c0*/  FFMA R46, R17.reuse, R20, R46 ;  /* 0x00000014112e7223 */ /* 0x041fe2000000002e */
[----:B------:R-:W-:Y:S01]  /*16d0*/  UISETP.GE.AND UP0, UPT, UR4, UR13, UPT ;  /* 0x0000000d0400728c */ /* 0x000fe2000bf06270 */
        /* <DEDUP_REMOVED lines=31> */
[C---:B--2---:R-:W-:Y:S01]  /*18d0*/  FFMA R46, R33.reuse, R36, R46 ;  /* 0x00000024212e7223 */ /* 0x044fe2000000002e */
[-C--:B------:R-:W-:Y:S01]  /*18e0*/  FFMA R53, R32, R37.reuse, R53 ;  /* 0x0000002520357223 */ /* 0x080fe20000000035 */
[-C--:B------:R-:W-:Y:S01]  /*18f0*/  FFMA R48, R33, R37.reuse, R48 ;  /* 0x0000002521307223 */ /* 0x080fe20000000030 */
[CC--:B------:R-:W-:Y:S01]  /*1900*/  FFMA R51, R34.reuse, R37.reuse, R51 ;  /* 0x0000002522337223 */ /* 0x0c0fe20000000033 */
[----:B------:R-:W-:Y:S01]  /*1910*/  FFMA R54, R35, R37, R54 ;  /* 0x0000002523367223 */ /* 0x000fe20000000036 */
[C---:B------:R-:W-:Y:S01]  /*1920*/  FFMA R52, R33.reuse, R38, R52 ;  /* 0x0000002621347223 */ /* 0x040fe20000000034 */
[-C--:B------:R-:W-:Y:S01]  /*1930*/  FFMA R56, R33, R39.reuse, R58 ;  /* 0x0000002721387223 */ /* 0x080fe2000000003a */
[----:B------:R-:W-:Y:S01]  /*1940*/  FFMA R47, R34, R36, R47 ;  /* 0x00000024222f7223 */ /* 0x000fe2000000002f */
[----:B------:R-:W-:Y:S01]  /*1950*/  USHF.L.U32 UR5, UR16, 0x4, URZ ;  /* 0x0000000410057899 */ /* 0x000fe200080006ff */
        /* <DEDUP_REMOVED lines=8> */
[----:B------:R-:W-:Y:S01]  /*19e0*/  UIMAD.WIDE UR8, UR5, 0x4, UR8 ;  /* 0x00000004050878a5 */ /* 0x000fe2000f8e0208 */
[----:B------:R-:W-:Y:S06]  /*19f0*/  BAR.SYNC.DEFER_BLOCKING 0x0 ;  /* 0x0000000000007b1d */ /* 0x000fec0000010000 */
[----:B------:R-:W-:Y:S05]  /*1a00*/  BRA.U !UP0, `(.L_x_7) ;  /* 0xffffffe908887547 */ /* 0x000fea000b83ffff */
.L_x_6:
[----:B------:R-:W-:Y:S01]  /*1a10*/  SHF.R.U32.HI R2, RZ, 0x2, R0 ;  /* 0x00000002ff027819 */ /* 0x000fe20000011600 */
[----:B------:R-:W0:Y:S01]  /*1a20*/  LDCU.64 UR4, c[0x0][0x3a8] ;  /* 0x00007500ff0477ac */ /* 0x000e220008000a00 */
[----:B------:R-:W-:Y:S02]  /*1a30*/  SHF.L.U32 R3, R0, 0x2, RZ ;  /* 0x0000000200037819 */ /* 0x000fe400000006ff */
[----:B------:R-:W-:Y:S02]  /*1a40*/  LOP3.LUT R2, R2, 0x3c, RZ, 0xc0, !PT ;  /* 0x0000003c02027812 */ /* 0x000fe400078ec0ff */
[----:B------:R-:W-:Y:S02]  /*1a50*/  LOP3.LUT R3, R3, 0x3c, RZ, 0xc0, !PT ;  /* 0x0000003c03037812 */ /* 0x000fe400078ec0ff */
[----:B------:R-:W-:-:S03]  /*1a60*/  MOV R23, UR16 ;  /* 0x0000001000177c02 */ /* 0x000fc60008000f00 */
[----:B------:R-:W-:Y:S01]  /*1a70*/  IMAD R2, R2, UR16, R3 ;  /* 0x0000001002027c24 */ /* 0x000fe2000f8e0203 */
[----:B------:R-:W-:-:S04]  /*1a80*/  MOV R3, UR10 ;  /* 0x0000000a00037c02 */ /* 0x000fc80008000f00 */
[----:B------:R-:W-:Y:S02]  /*1a90*/  SHF.R.S32.HI R0, RZ, 0x1f, R2 ;  /* 0x0000001fff007819 */ /* 0x000fe40000011402 */
[----:B------:R-:W-:-:S04]  /*1aa0*/  IADD3 R2, P0, PT, R2, UR10, RZ ;  /* 0x0000000a02027c10 */ /* 0x000fc8000ff1e0ff */
[----:B------:R-:W-:Y:S02]  /*1ab0*/  LEA.HI.X.SX32 R3, R3, R0, 0x1, P0 ;  /* 0x0000000003037211 */ /* 0x000fe400000f0eff */
[C---:B0-----:R-:W-:Y:S01]  /*1ac0*/  LEA R24, P0, R2.reuse, UR4, 0x2 ;  /* 0x0000000402187c11 */ /* 0x041fe2000f8010ff */
[----:B------:R-:W0:Y:S03]  /*1ad0*/  LDCU UR4, c[0x0][0x3a0] ;  /* 0x00007400ff0477ac */ /* 0x000e260008000800 */
[----:B------:R-:W-:Y:S01]  /*1ae0*/  LEA.HI.X R25, R2, UR5, R3, 0x2, P0 ;  /* 0x0000000502197c11 */ /* 0x000fe200080f1403 */
[----:B------:R-:W1:Y:S01]  /*1af0*/  LDCU UR5, c[0x0][0x38c] ;  /* 0x00007180ff0577ac */ /* 0x000e620008000800 */
[----:B------:R-:W-:Y:S01]  /*1b00*/  MOV R3, UR16 ;  /* 0x0000001000037c02 */ /* 0x000fe20008000f00 */
        /* <DEDUP_REMOVED lines=45> */
.L_x_8:
        /* <DEDUP_REMOVED lines=10> */
.L_x_17:


//--------------------- .text._Z15mysgemm_v7_plusiiifPKfS0_fPf --------------------------
	.section	.text._Z15mysgemm_v7_plusiiifPKfS0_fPf,"ax",@progbits
	.align	128
        .global         _Z15mysgemm_v7_plusiiifPKfS0_fPf
        .type           _Z15mysgemm_v7_plusiiifPKfS0_fPf,@function
        .size           _Z15mysgemm_v7_plusiiifPKfS0_fPf,(.L_x_18 - _Z15mysgemm_v7_plusiiifPKfS0_fPf)
        .other          _Z15mysgemm_v7_plusiiifPKfS0_fPf,@"STO_CUDA_ENTRY STV_DEFAULT"
_Z15mysgemm_v7_plusiiifPKfS0_fPf:
.text._Z15mysgemm_v7_plusiiifPKfS0_fPf:
[----:B------:R-:W-:Y:S01]  /*0000*/  LDC R1, c[0x0][0x37c] ;  /* 0x0000df00ff017b82 */ /* 0x000fe20000000800 */
[----:B------:R-:W0:Y:S07]  /*0010*/  S2R R7, SR_CTAID.X ;  /* 0x0000000000077919 */ /* 0x000e2e0000002500 */
[----:B------:R-:W1:Y:S01]  /*0020*/  S2UR UR6, SR_CTAID.Y ;  /* 0x00000000000679c3 */ /* 0x000e620000002600 */
[----:B------:R-:W2:Y:S01]  /*0030*/  LDCU UR11, c[0x0][0x388] ;  /* 0x00007100ff0b77ac */ /* 0x000ea20008000800 */
[----:B------:R-:W-:Y:S01]  /*0040*/  HFMA2 R69, -RZ, RZ, 0, 0 ;  /* 0x00000000ff457431 */ /* 0x000fe200000001ff */
[----:B------:R-:W3:Y:S01]  /*0050*/  S2R R2, SR_TID.X ;  /* 0x0000000000027919 */ /* 0x000ee20000002100 */
[----:B------:R-:W-:Y:S01]  /*0060*/  HFMA2 R65, -RZ, RZ, 0, 0 ;  /* 0x00000000ff417431 */ /* 0x000fe200000001ff */
[----:B------:R-:W4:Y:S01]  /*0070*/  LDCU.64 UR4, c[0x0][0x398] ;  /* 0x00007300ff0477ac */ /* 0x000f220008000a00 */
[----:B------:R-:W-:-:S02]  /*0080*/  CS2R R58, SRZ ;  /* 0x00000000003a7805 */ /* 0x000fc4000001ff00 */
[----:B------:R-:W-:Y:S01]  /*0090*/  CS2R R56, SRZ ;  /* 0x0000000000387805 */ /* 0x000fe2000001ff00 */
[----:B------:R-:W5:Y:S01]  /*00a0*/  LDC R0, c[0x0][0x380] ;  /* 0x0000e000ff007b82 */ /* 0x000f620000000800 */
[----:B------:R-:W-:Y:S02]  /*00b0*/  CS2R R54, SRZ ;  /* 0x0000000000367805 */ /* 0x000fe4000001ff00 */
[----:B------:R-:W-:Y:S02]  /*00c0*/  CS2R R52, SRZ ;  /* 0x0000000000347805 */ /* 0x000fe4000001ff00 */
[----:B------:R-:W-:Y:S02]  /*00d0*/  CS2R R60, SRZ ;  /* 0x00000000003c7805 */ /* 0x000fe4000001ff00 */
[----:B------:R-:W-:Y:S02]  /*00e0*/  CS2R R62, SRZ ;  /* 0x00000000003e7805 */ /* 0x000fe4000001ff00 */
[----:B------:R-:W-:Y:S01]  /*00f0*/  MOV R42, RZ ;  /* 0x000000ff002a7202 */ /* 0x000fe20000000f00 */
[----:B------:R-:W3:Y:S01]  /*0100*/  LDCU.64 UR8, c[0x0][0x358] ;  /* 0x00006b00ff0877ac */ /* 0x000ee20008000a00 */
[----:B------:R-:W-:Y:S01]  /*0110*/  MOV R67, RZ ;  /* 0x000000ff00437202 */ /* 0x000fe20000000f00 */
[----:B------:R-:W4:Y:S01]  /*0120*/  LDC.64 R50, c[0x0][0x3a8] ;  /* 0x0000ea00ff327b82 */ /* 0x000f220000000a00 */
[----:B--2---:R-:W-:-:S02]  /*0130*/  UISETP.GE.AND UP0, UPT, UR11, 0x1, UPT ;  /* 0x000000010b00788c */ /* 0x004fc4000bf06270 */
[----:B-1----:R-:W-:Y:S01]  /*0140*/  USHF.L.U32 UR6, UR6, 0x6, URZ ;  /* 0x0000000606067899 */ /* 0x002fe200080006ff */
[----:B0-----:R-:W-:-:S05]  /*0150*/  SHF.L.U32 R7, R7, 0x6, RZ ;  /* 0x0000000607077819 */ /* 0x001fca00000006ff */
[----:B-----5:R-:W-:Y:S01]  /*0160*/  IMAD R3, R0, UR6, R7 ;  /* 0x0000000600037c24 */ /* 0x020fe2000f8e0207 */
[----:B------:R-:W-:-:S03]  /*0170*/  UIMAD UR6, UR6, UR11, URZ ;  /* 0x0000000b060672a4 */ /* 0x000fc6000f8e02ff */
[----:B----4-:R-:W-:Y:S01]  /*0180*/  IMAD.WIDE R50, R3, 0x4, R50 ;  /* 0x0000000403327825 */ /* 0x010fe200078e0232 */
[----:B------:R-:W-:Y:S01]  /*0190*/  UIMAD.WIDE UR4, UR6, 0x4, UR4 ;  /* 0x00000004060478a5 */ /* 0x000fe2000f8e0204 */
[----:B---3--:R-:W-:Y:S11]  /*01a0*/  BRA.U !UP0, `(.L_x_9) ;  /* 0x0000005d08587547 */ /* 0x008ff6000b800000 */
[----:B------:R-:W-:Y:S01]  /*01b0*/  SHF.R.U32.HI R3, RZ, 0x2, R2 ;  /* 0x00000002ff037819 */ /* 0x000fe20000011602 */
[----:B------:R-:W0:Y:S01]  /*01c0*/  LDCU.64 UR12, c[0x0][0x390] ;  /* 0x00007200ff0c77ac */ /* 0x000e220008000a00 */
[----:B------:R-:W-:Y:S01]  /*01d0*/  LOP3.LUT R21, R2, 0x3f, RZ, 0xc0, !PT ;  /* 0x0000003f02157812 */ /* 0x000fe200078ec0ff */
[----:B------:R-:W1:Y:S01]  /*01e0*/  S2UR UR10, SR_CgaCtaId ;  /* 0x00000000000a79c3 */ /* 0x000e620000008800 */
[----:B------:R-:W-:Y:S01]  /*01f0*/  LOP3.LUT R3, R3, 0x30, RZ, 0xc0, !PT ;  /* 0x0000003003037812 */ /* 0x000fe200078ec0ff */
[----:B------:R-:W-:Y:S01]  /*0200*/  UMOV UR6, 0x400 ;  /* 0x0000040000067882 */ /* 0x000fe20000000000 */
[----:B------:R-:W-:Y:S02]  /*0210*/  MOV R8, UR4 ;  /* 0x0000000400087c02 */ /* 0x000fe40008000f00 */
[----:B------:R-:W-:Y:S01]  /*0220*/  MOV R9, UR5 ;  /* 0x0000000500097c02 */ /* 0x000fe20008000f00 */
[C---:B------:R-:W-:Y:S01]  /*0230*/  IMAD R4, R3.reuse, R0, R21 ;  /* 0x0000000003047224 */ /* 0x040fe200078e0215 */
[----:B------:R-:W-:-:S02]  /*0240*/  IADD3 R3, PT, PT, R3, R2, RZ ;  /* 0x0000000203037210 */ /* 0x000fc40007ffe0ff */
[----:B------:R-:W-:Y:S01]  /*0250*/  MOV R49, UR5 ;  /* 0x0000000500317c02 */ /* 0x000fe20008000f00 */
[----:B------:R-:W-:Y:S01]  /*0260*/  IMAD.WIDE R4, R4, 0x4, RZ ;  /* 0x0000000404047825 */ /* 0x000fe200078e02ff */
[C---:B------:R-:W-:Y:S02]  /*0270*/  IADD3 R8, PT, PT, R3.reuse, 0x2, RZ ;  /* 0x0000000203087810 */ /* 0x040fe40007ffe0ff */
[C---:B------:R-:W-:Y:S02]  /*0280*/  IADD3 R10, PT, PT, R3.reuse, 0x3, RZ ;  /* 0x00000003030a7810 */ /* 0x040fe40007ffe0ff */
[----:B------:R-:W-:Y:S01]  /*0290*/  IADD3 R11, PT, PT, R3, 0x4, RZ ;  /* 0x00000004030b7810 */ /* 0x000fe20007ffe0ff */
[----:B------:R-:W-:Y:S01]  /*02a0*/  IMAD.WIDE R6, R7, 0x4, R4 ;  /* 0x0000000407067825 */ /* 0x000fe200078e0204 */
[----:B------:R-:W-:Y:S02]  /*02b0*/  MOV R49, R9 ;  /* 0x0000000900317202 */ /* 0x000fe40000000f00 */
[----:B------:R-:W-:-:S02]  /*02c0*/  IADD3 R12, PT, PT, R3, 0x5, RZ ;  /* 0x00000005030c7810 */ /* 0x000fc40007ffe0ff */
[C---:B------:R-:W-:Y:S02]  /*02d0*/  IADD3 R13, PT, PT, R3.reuse, 0x6, RZ ;  /* 0x00000006030d7810 */ /* 0x040fe40007ffe0ff */
[C---:B------:R-:W-:Y:S02]  /*02e0*/  IADD3 R23, PT, PT, R3.reuse, 0xf, RZ ;  /* 0x0000000f03177810 */ /* 0x040fe40007ffe0ff */
[----:B------:R-:W-:Y:S02]  /*02f0*/  LOP3.LUT R9, R8, 0x3f, RZ, 0xc0, !PT ;  /* 0x0000003f08097812 */ /* 0x000fe400078ec0ff */
[----:B------:R-:W-:Y:S02]  /*0300*/  SHF.L.U32 R4, R2, 0x6, RZ ;  /* 0x0000000602047819 */ /* 0x000fe400000006ff */
[----:B------:R-:W-:Y:S01]  /*0310*/  IADD3 R14, PT, PT, R3, 0x7, RZ ;  /* 0x00000007030e7810 */ /* 0x000fe20007ffe0ff */
[----:B------:R-:W-:Y:S01]  /*0320*/  IMAD R8, R9, UR11, R21 ;  /* 0x0000000b09087c24 */ /* 0x000fe2000f8e0215 */
[----:B------:R-:W-:-:S02]  /*0330*/  LOP3.LUT R10, R10, 0x3f, RZ, 0xc0, !PT ;  /* 0x0000003f0a0a7812 */ /* 0x000fc400078ec0ff */
[----:B------:R-:W-:Y:S02]  /*0340*/  IADD3 R15, PT, PT, R3, 0x8, RZ ;  /* 0x00000008030f7810 */ /* 0x000fe40007ffe0ff */
[----:B------:R-:W-:Y:S02]  /*0350*/  LOP3.LUT R11, R11, 0x3f, RZ, 0xc0, !PT ;  /* 0x0000003f0b0b7812 */ /* 0x000fe400078ec0ff */
[----:B0-----:R-:W-:Y:S02]  /*0360*/  IADD3 R46, P0, PT, R6, UR12, RZ ;  /* 0x0000000c062e7c10 */ /* 0x001fe4000ff1e0ff */
[C---:B------:R-:W-:Y:S02]  /*0370*/  IADD3 R16, PT, PT, R3.reuse, 0x9, RZ ;  /* 0x0000000903107810 */ /* 0x040fe40007ffe0ff */
[----:B------:R-:W-:Y:S02]  /*0380*/  LOP3.LUT R12, R12, 0x3f, RZ, 0xc0, !PT ;  /* 0x0000003f0c0c7812 */ /* 0x000fe400078ec0ff */
[----:B------:R-:W-:-:S02]  /*0390*/  IADD3 R17, PT, PT, R3, 0xa, RZ ;  /* 0x0000000a03117810 */ /* 0x000fc40007ffe0ff */
[----:B------:R-:W-:Y:S02]  /*03a0*/  LOP3.LUT R13, R13, 0x3f, RZ, 0xc0, !PT ;  /* 0x0000003f0d0d7812 */ /* 0x000fe400078ec0ff */
[----:B------:R-:W-:Y:S02]  /*03b0*/  LOP3.LUT R36, R23, 0x3f, RZ, 0xc0, !PT ;  /* 0x0000003f17247812 */ /* 0x000fe400078ec0ff */
[----:B------:R-:W-:Y:S02]  /*03c0*/  IADD3 R18, PT, PT, R3, 0xb, RZ ;  /* 0x0000000b03127810 */ /* 0x000fe40007ffe0ff */
[----:B------:R-:W-:Y:S02]  /*03d0*/  LOP3.LUT R14, R14, 0x3f, RZ, 0xc0, !PT ;  /* 0x0000003f0e0e7812 */ /* 0x000fe400078ec0ff */
[----:B------:R-:W-:Y:S01]  /*03e0*/  LOP3.LUT R23, R9, 0xfc0, R4, 0xf8, !PT ;  /* 0x00000fc009177812 */ /* 0x000fe200078ef804 */
[----:B------:R-:W-:Y:S01]  /*03f0*/  IMAD R9, R10, UR11, R21 ;  /* 0x0000000b0a097c24 */ /* 0x000fe2000f8e0215 */
[----:B------:R-:W-:-:S02]  /*0400*/  LOP3.LUT R6, R4, 0xfc0, RZ, 0xc0, !PT ;  /* 0x00000fc004067812 */ /* 0x000fc400078ec0ff */
[----:B------:R-:W-:Y:S02]  /*0410*/  IADD3 R19, PT, PT, R3, 0xc, RZ ;  /* 0x0000000c03137810 */ /* 0x000fe40007ffe0ff */
[----:B------:R-:W-:Y:S02]  /*0420*/  LOP3.LUT R15, R15, 0x3f, RZ, 0xc0, !PT ;  /* 0x0000003f0f0f7812 */ /* 0x000fe400078ec0ff */
[----:B------:R-:W-:Y:S01]  /*0430*/  LOP3.LUT R24, R10, 0xfc0, R4, 0xf8, !PT ;  /* 0x00000fc00a187812 */ /* 0x000fe200078ef804 */
[----:B------:R-:W-:Y:S01]  /*0440*/  IMAD R10, R11, UR11, R21 ;  /* 0x0000000b0b0a7c24 */ /* 0x000fe2000f8e0215 */
[----:B------:R-:W-:Y:S02]  /*0450*/  IADD3.X R47, PT, PT, R7, UR13, RZ, P0, !PT ;  /* 0x0000000d072f7c10 */ /* 0x000fe400087fe4ff */
[----:B------:R-:W-:Y:S02]  /*0460*/  IADD3 R20, PT, PT, R3, 0xd, RZ ;  /* 0x0000000d03147810 */ /* 0x000fe40007ffe0ff */
[----:B------:R-:W-:-:S02]  /*0470*/  LOP3.LUT R16, R16, 0x3f, RZ, 0xc0, !PT ;  /* 0x0000003f10107812 */ /* 0x000fc400078ec0ff */
[--C-:B------:R-:W-:Y:S01]  /*0480*/  LOP3.LUT R25, R11, 0xfc0, R4.reuse, 0xf8, !PT ;  /* 0x00000fc00b197812 */ /* 0x100fe200078ef804 */
[C-C-:B------:R-:W-:Y:S01]  /*0490*/  IMAD R11, R12.reuse, UR11, R21.reuse ;  /* 0x0000000b0c0b7c24 */ /* 0x140fe2000f8e0215 */
[C---:B------:R-:W-:Y:S02]  /*04a0*/  IADD3 R7, PT, PT, R3.reuse, 0x1, RZ ;  /* 0x0000000103077810 */ /* 0x040fe40007ffe0ff */
[----:B------:R-:W-:Y:S02]  /*04b0*/  IADD3 R22, PT, PT, R3, 0xe, RZ ;  /* 0x0000000e03167810 */ /* 0x000fe40007ffe0ff */
[----:B------:R-:W-:Y:S02]  /*04c0*/  LOP3.LUT R17, R17, 0x3f, RZ, 0xc0, !PT ;  /* 0x0000003f11117812 */ /* 0x000fe400078ec0ff */
[----:B------:R-:W-:Y:S01]  /*04d0*/  LOP3.LUT R26, R12, 0xfc0, R4, 0xf8, !PT ;  /* 0x00000fc00c1a7812 */ /* 0x000fe200078ef804 */
[----:B------:R-:W-:Y:S01]  /*04e0*/  IMAD R12, R13, UR11, R21 ;  /* 0x0000000b0d0c7c24 */ /* 0x000fe2000f8e0215 */
[----:B------:R-:W-:-:S02]  /*04f0*/  LOP3.LUT R18, R18, 0x3f, RZ, 0xc0, !PT ;  /* 0x0000003f12127812 */ /* 0x000fc400078ec0ff */
[--C-:B------:R-:W-:Y:S01]  /*0500*/  LOP3.LUT R27, R13, 0xfc0, R4.reuse, 0xf8, !PT ;  /* 0x00000fc00d1b7812 */ /* 0x100fe200078ef804 */
[----:B------:R-:W-:Y:S01]  /*0510*/  IMAD R13, R14, UR11, R21 ;  /* 0x0000000b0e0d7c24 */ /* 0x000fe2000f8e0215 */
[----:B------:R-:W-:Y:S02]  /*0520*/  LOP3.LUT R5, R6, 0x3f, R3, 0xf8, !PT ;  /* 0x0000003f06057812 */ /* 0x000fe400078ef803 */
[----:B------:R-:W-:Y:S02]  /*0530*/  LOP3.LUT R19, R19, 0x3f, RZ, 0xc0, !PT ;  /* 0x0000003f13137812 */ /* 0x000fe400078ec0ff */
[----:B------:R-:W-:Y:S01]  /*0540*/  LOP3.LUT R28, R14, 0xfc0, R4, 0xf8, !PT ;  /* 0x00000fc00e1c7812 */ /* 0x000fe200078ef804 */
[----:B------:R-:W-:Y:S01]  /*0550*/  IMAD R14, R15, UR11, R21 ;  /* 0x0000000b0f0e7c24 */ /* 0x000fe2000f8e0215 */
[----:B------:R-:W-:Y:S01]  /*0560*/  MOV R48, UR4 ;  /* 0x0000000400307c02 */ /* 0x000fe20008000f00 */
[----:B------:R-:W-:Y:S01]  /*0570*/  UIADD3 UR4, UPT, UPT, UR6, 0x4000, URZ ;  /* 0x0000400006047890 */ /* 0x000fe2000fffe0ff */
[----:B------:R-:W-:-:S02]  /*0580*/  LOP3.LUT R6, R3, 0x3f, RZ, 0xc0, !PT ;  /* 0x0000003f03067812 */ /* 0x000fc400078ec0ff */
[----:B------:R-:W-:Y:S01]  /*0590*/  LOP3.LUT R20, R20, 0x3f, RZ, 0xc0, !PT ;  /* 0x0000003f14147812 */ /* 0x000fe200078ec0ff */
[----:B-1----:R-:W-:Y:S01]  /*05a0*/  ULEA UR5, UR10, UR4, 0x18 ;  /* 0x000000040a057291 */ /* 0x002fe2000f8ec0ff */
[--C-:B------:R-:W-:Y:S01]  /*05b0*/  LOP3.LUT R29, R15, 0xfc0, R4.reuse, 0xf8, !PT ;  /* 0x00000fc00f1d7812 */ /* 0x100fe200078ef804 */
[--C-:B------:R-:W-:Y:S01]  /*05c0*/  IMAD R15, R16, UR11, R21.reuse ;  /* 0x0000000b100f7c24 */ /* 0x100fe2000f8e0215 */
[----:B------:R-:W-:Y:S01]  /*05d0*/  LOP3.LUT R3, R7, 0x3f, RZ, 0xc0, !PT ;  /* 0x0000003f07037812 */ /* 0x000fe200078ec0ff */
[--C-:B------:R-:W-:Y:S01]  /*05e0*/  IMAD R6, R6, UR11, R21.reuse ;  /* 0x0000000b06067c24 */ /* 0x100fe2000f8e0215 */
[----:B------:R-:W-:Y:S01]  /*05f0*/  LOP3.LUT R35, R22, 0x3f, RZ, 0xc0, !PT ;  /* 0x0000003f16237812 */ /* 0x000fe200078ec0ff */
[----:B------:R-:W-:Y:S01]  /*0600*/  UMOV UR4, URZ ;  /* 0x000000ff00047c82 */ /* 0x000fe20008000000 */
[--C-:B------:R-:W-:Y:S01]  /*0610*/  LOP3.LUT R30, R16, 0xfc0, R4.reuse, 0xf8, !PT ;  /* 0x00000fc0101e7812 */ /* 0x100fe200078ef804 */
[C-C-:B------:R-:W-:Y:S01]  /*0620*/  IMAD R16, R17.reuse, UR11, R21.reuse ;  /* 0x0000000b11107c24 */ /* 0x140fe2000f8e0215 */
        /* <DEDUP_REMOVED lines=11> */
[C---:B------:R-:W-:Y:S01]  /*06e0*/  IMAD R21, R36.reuse, UR11, R21 ;  /* 0x0000000b24157c24 */ /* 0x040fe2000f8e0215 */
[----:B------:R-:W-:-:S02]  /*06f0*/  LOP3.LUT R3, R36, 0xfc0, R4, 0xf8, !PT ;  /* 0x00000fc024037812 */ /* 0x000fc400078ef804 */
[----:B------:R-:W-:Y:S02]  /*0700*/  MOV R58, RZ ;  /* 0x000000ff003a7202 */ /* 0x000fe40000000f00 */
[----:B------:R-:W-:Y:S02]  /*0710*/  LEA R5, R5, UR5, 0x2 ;  /* 0x0000000505057c11 */ /* 0x000fe4000f8e10ff */
[----:B------:R-:W-:Y:S02]  /*0720*/  LEA R22, R22, UR5, 0x2 ;  /* 0x0000000516167c11 */ /* 0x000fe4000f8e10ff */
[----:B------:R-:W-:Y:S02]  /*0730*/  LEA R23, R23, UR5, 0x2 ;  /* 0x0000000517177c11 */ /* 0x000fe4000f8e10ff */
[----:B------:R-:W-:Y:S02]  /*0740*/  LEA R24, R24, UR5, 0x2 ;  /* 0x0000000518187c11 */ /* 0x000fe4000f8e10ff */
[----:B------:R-:W-:-:S02]  /*0750*/  LEA R25, R25, UR5, 0x2 ;  /* 0x0000000519197c11 */ /* 0x000fc4000f8e10ff */
[----:B------:R-:W-:Y:S02]  /*0760*/  LEA R26, R26, UR5, 0x2 ;  /* 0x000000051a1a7c11 */ /* 0x000fe4000f8e10ff */
        /* <DEDUP_REMOVED lines=9> */
[----:B------:R-:W-:-:S07]  /*0800*/  LEA R3, R3, UR5, 0x2 ;  /* 0x0000000503037c11 */ /* 0x000fce000f8e10ff */
.L_x_10:
[----:B------:R-:W2:Y:S01]  /*0810*/  LDG.E R64, desc[UR8][R46.64] ;  /* 0x000000082e407981 */ /* 0x000ea2000c1e1900 */
[----:B------:R-:W-:-:S04]  /*0820*/  IMAD.WIDE.U32 R36, R6, 0x4, R48 ;  /* 0x0000000406247825 */ /* 0x000fc800078e0030 */
[----:B------:R-:W-:Y:S01]  /*0830*/  IMAD.WIDE R44, R0, 0x4, R46 ;  /* 0x00000004002c7825 */ /* 0x000fe200078e022e */
[----:B------:R0:W3:Y:S04]  /*0840*/  LDG.E R66, desc[UR8][R36.64] ;  /* 0x0000000824427981 */ /* 0x0000e8000c1e1900 */
[----:B------:R1:W4:Y:S01]  /*0850*/  LDG.E R68, desc[UR8][R44.64] ;  /* 0x000000082c447981 */ /* 0x000322000c1e1900 */
[----:B------:R-:W-:Y:S02]  /*0860*/  SHF.L.U32 R43, R2, 0x2, RZ ;  /* 0x00000002022b7819 */ /* 0x000fe400000006ff */
[----:B------:R-:W-:Y:S01]  /*0870*/  LOP3.LUT R38, R4, 0x3000, RZ, 0xc0, !PT ;  /* 0x0000300004267812 */ /* 0x000fe200078ec0ff */
[----:B------:R-:W-:Y:S01]  /*0880*/  IMAD.WIDE R40, R0, 0x4, R44 ;  /* 0x0000000400287825 */ /* 0x000fe200078e022c */
[----:B------:R-:W-:-:S02]  /*0890*/  ULEA UR7, UR10, UR6, 0x18 ;  /* 0x000000060a077291 */ /* 0x000fc4000f8ec0ff */
[----:B------:R-:W-:Y:S01]  /*08a0*/  LOP3.LUT R43, R38, 0xfc, R43, 0xf8, !PT ;  /* 0x000000fc262b7812 */ /* 0x000fe200078ef82b */
[--C-:B------:R-:W-:Y:S01]  /*08b0*/  IMAD.WIDE.U32 R38, R7, 0x4, R48.reuse ;  /* 0x0000000407267825 */ /* 0x100fe200078e0030 */
[----:B------:R-:W5:Y:S03]  /*08c0*/  LDG.E R72, desc[UR8][R40.64] ;  /* 0x0000000828487981 */ /* 0x000f66000c1e1900 */
[----:B0-----:R-:W-:Y:S01]  /*08d0*/  IMAD.WIDE.U32 R36, R8, 0x4, R48 ;  /* 0x0000000408247825 */ /* 0x001fe200078e0030 */
[----:B------:R0:W5:Y:S03]  /*08e0*/  LDG.E R73, desc[UR8][R38.64] ;  /* 0x0000000826497981 */ /* 0x000166000c1e1900 */
[C---:B------:R-:W-:Y:S01]  /*08f0*/  IMAD.WIDE R70, R0.reuse, 0x4, R40 ;  /* 0x0000000400467825 */ /* 0x040fe200078e0228 */
[----:B------:R0:W5:Y:S03]  /*0900*/  LDG.E R74, desc[UR8][R36.64] ;  /* 0x00000008244a7981 */ /* 0x000166000c1e1900 */
[----:B-1----:R-:W-:-:S04]  /*0910*/  IMAD.WIDE R44, R0, 0x4, R70 ;  /* 0x00000004002c7825 */ /* 0x002fc800078e0246 */
[----:B0-----:R-:W-:-:S04]  /*0920*/  IMAD.WIDE.U32 R38, R9, 0x4, R48 ;  /* 0x0000000409267825 */ /* 0x001fc800078e0030 */
[----:B------:R-:W-:Y:S01]  /*0930*/  IMAD.WIDE.U32 R36, R10, 0x4, R48 ;  /* 0x000000040a247825 */ /* 0x000fe200078e0030 */
[----:B------:R0:W5:Y:S03]  /*0940*/  LDG.E R75, desc[UR8][R38.64] ;  /* 0x00000008264b7981 */ /* 0x000166000c1e1900 */
[----:B------:R-:W-:Y:S01]  /*0950*/  IMAD.WIDE R40, R0, 0x4, R44 ;  /* 0x0000000400287825 */ /* 0x000fe200078e022c */
[----:B------:R-:W5:Y:S04]  /*0960*/  LDG.E R76, desc[UR8][R36.64] ;  /* 0x00000008244c7981 */ /* 0x000f68000c1e1900 */
[----:B--2---:R1:W-:Y:S04]  /*0970*/  STS [R43+UR7], R64 ;  /* 0x000000402b007988 */ /* 0x0043e80008000807 */
[----:B-1----:R1:W2:Y:S04]  /*0980*/  LDG.E R64, desc[UR8][R70.64] ;  /* 0x0000000846407981 */ /* 0x0022a8000c1e1900 */
[----:B---3--:R3:W-:Y:S04]  /*0990*/  STS [R5], R66 ;  /* 0x0000004205007388 */ /* 0x0087e80000000800 */
[----:B----4-:R4:W-:Y:S04]  /*09a0*/  STS [R43+UR7+0x100], R68 ;  /* 0x000100442b007988 */ /* 0x0109e80008000807 */
[----:B---3--:R3:W2:Y:S04]  /*09b0*/  LDG.E R66, desc[UR8][R44.64] ;  /* 0x000000082c427981 */ /* 0x0086a8000c1e1900 */
[----:B----4-:R-:W4:Y:S01]  /*09c0*/  LDG.E R68, desc[UR8][R40.64] ;  /* 0x0000000828447981 */ /* 0x010f22000c1e1900 */
[----:B0-----:R-:W-:-:S03]  /*09d0*/  IMAD.WIDE.U32 R38, R11, 0x4, R48 ;  /* 0x000000040b267825 */ /* 0x001fc600078e0030 */
[----:B-----5:R0:W-:Y:S01]  /*09e0*/  STS [R22], R73 ;  /* 0x0000004916007388 */ /* 0x0201e20000000800 */
[----:B-1----:R-:W-:-:S03]  /*09f0*/  IMAD.WIDE R70, R0, 0x4, R40 ;  /* 0x0000000400467825 */ /* 0x002fc600078e0228 */
[----:B------:R1:W-:Y:S01]  /*0a00*/  STS [R43+UR7+0x200], R72 ;  /* 0x000200482b007988 */ /* 0x0003e20008000807 */
[----:B------:R-:W-:-:S03]  /*0a10*/  IMAD.WIDE.U32 R36, R12, 0x4, R48 ;  /* 0x000000040c247825 */ /* 0x000fc600078e0030 */
[----:B------:R-:W-:Y:S04]  /*0a20*/  STS [R23], R74 ;  /* 0x0000004a17007388 */ /* 0x000fe80000000800 */
[----:B0-----:R0:W5:Y:S04]  /*0a30*/  LDG.E R73, desc[UR8][R38.64] ;  /* 0x0000000826497981 */ /* 0x001168000c1e1900 */
[----:B-1----:R1:W5:Y:S01]  /*0a40*/  LDG.E R72, desc[UR8][R36.64] ;  /* 0x0000000824487981 */ /* 0x002362000c1e1900 */
[----:B---3--:R-:W-:-:S04]  /*0a50*/  IMAD.WIDE R44, R0, 0x4, R70 ;  /* 0x00000004002c7825 */ /* 0x008fc800078e0246 */
[----:B0-----:R-:W-:-:S04]  /*0a60*/  IMAD.WIDE.U32 R38, R13, 0x4, R48 ;  /* 0x000000040d267825 */ /* 0x001fc800078e0030 */
[----:B------:R-:W-:Y:S01]  /*0a70*/  IMAD.WIDE R40, R0, 0x4, R44 ;  /* 0x0000000400287825 */ /* 0x000fe200078e022c */
[----:B--2---:R0:W-:Y:S04]  /*0a80*/  STS [R43+UR7+0x300], R64 ;  /* 0x000300402b007988 */ /* 0x0041e80008000807 */
[----:B0-----:R-:W2:Y:S04]  /*0a90*/  LDG.E R64, desc[UR8][R70.64] ;  /* 0x0000000846407981 */ /* 0x001ea8000c1e1900 */
[----:B------:R-:W-:Y:S04]  /*0aa0*/  STS [R24], R75 ;  /* 0x0000004b18007388 */ /* 0x000fe80000000800 */
[----:B------:R0:W-:Y:S04]  /*0ab0*/  STS [R43+UR7+0x400], R66 ;  /* 0x000400422b007988 */ /* 0x0001e80008000807 */
[----:B------:R-:W-:Y:S04]  /*0ac0*/  STS [R25], R76 ;  /* 0x0000004c19007388 */ /* 0x000fe80000000800 */
[----:B----4-:R3:W-:Y:S04]  /*0ad0*/  STS [R43+UR7+0x500], R68 ;  /* 0x000500442b007988 */ /* 0x0107e80008000807 */
[----:B0-----:R-:W4:Y:S04]  /*0ae0*/  LDG.E R66, desc[UR8][R44.64] ;  /* 0x000000082c427981 */ /* 0x001f28000c1e1900 */
[----:B------:R0:W4:Y:S04]  /*0af0*/  LDG.E R75, desc[UR8][R38.64] ;  /* 0x00000008264b7981 */ /* 0x000128000c1e1900 */
[----:B---3--:R-:W3:Y:S04]  /*0b00*/  LDG.E R68, desc[UR8][R40.64] ;  /* 0x0000000828447981 */ /* 0x008ee8000c1e1900 */
[----:B-----5:R-:W-:Y:S01]  /*0b10*/  STS [R26], R73 ;  /* 0x000000491a007388 */ /* 0x020fe20000000800 */
[----:B-1----:R-:W-:-:S04]  /*0b20*/  IMAD.WIDE.U32 R36, R14, 0x4, R48 ;  /* 0x000000040e247825 */ /* 0x002fc800078e0030 */
[--C-:B0-----:R-:W-:Y:S01]  /*0b30*/  IMAD.WIDE.U32 R38, R15, 0x4, R48.reuse ;  /* 0x000000040f267825 */ /* 0x101fe200078e0030 */
[----:B------:R0:W5:Y:S04]  /*0b40*/  LDG.E R74, desc[UR8][R36.64] ;  /* 0x00000008244a7981 */ /* 0x000168000c1e1900 */
[----:B------:R1:W5:Y:S01]  /*0b50*/  LDG.E R77, desc[UR8][R38.64] ;  /* 0x00000008264d7981 */ /* 0x000362000c1e1900 */
[----:B0-----:R-:W-:-:S05]  /*0b60*/  IMAD.WIDE.U32 R36, R16, 0x4, R48 ;  /* 0x0000000410247825 */ /* 0x001fca00078e0030 */
[----:B------:R-:W5:Y:S04]  /*0b70*/  LDG.E R76, desc[UR8][R36.64] ;  /* 0x00000008244c7981 */ /* 0x000f68000c1e1900 */
[----:B--2---:R-:W-:Y:S04]  /*0b80*/  STS [R43+UR7+0x600], R64 ;  /* 0x000600402b007988 */ /* 0x004fe80008000807 */
[----:B------:R0:W-:Y:S02]  /*0b90*/  STS [R27], R72 ;  /* 0x000000481b007388 */ /* 0x0001e40000000800 */
[----:B0-----:R-:W-:-:S05]  /*0ba0*/  IMAD.WIDE R72, R0, 0x4, R40 ;  /* 0x0000000400487825 */ /* 0x001fca00078e0228 */
[----:B------:R0:W2:Y:S01]  /*0bb0*/  LDG.E R64, desc[UR8][R72.64] ;  /* 0x0000000848407981 */ /* 0x0000a2000c1e1900 */
[----:B------:R-:W-:-:S03]  /*0bc0*/  IMAD.WIDE R70, R0, 0x4, R72 ;  /* 0x0000000400467825 */ /* 0x000fc600078e0248 */
[----:B----4-:R4:W-:Y:S01]  /*0bd0*/  STS [R43+UR7+0x700], R66 ;  /* 0x000700422b007988 */ /* 0x0109e20008000807 */
[----:B------:R-:W-:-:S04]  /*0be0*/  IMAD.WIDE.U32 R40, R17, 0x4, R48 ;  /* 0x0000000411287825 */ /* 0x000fc800078e0030 */
[C---:B------:R-:W-:Y:S01]  /*0bf0*/  IMAD.WIDE R44, R0.reuse, 0x4, R70 ;  /* 0x00000004002c7825 */ /* 0x040fe200078e0246 */
[----:B------:R1:W-:Y:S04]  /*0c00*/  STS [R28], R75 ;  /* 0x0000004b1c007388 */ /* 0x0003e80000000800 */
[----:B----4-:R-:W4:Y:S04]  /*0c10*/  LDG.E R66, desc[UR8][R70.64] ;  /* 0x0000000846427981 */ /* 0x010f28000c1e1900 */
[----:B---3--:R3:W-:Y:S04]  /*0c20*/  STS [R43+UR7+0x800], R68 ;  /* 0x000800442b007988 */ /* 0x0087e80008000807 */
[----:B-1----:R1:W4:Y:S04]  /*0c30*/  LDG.E R75, desc[UR8][R40.64] ;  /* 0x00000008284b7981 */ /* 0x002328000c1e1900 */
[----:B---3--:R3:W4:Y:S01]  /*0c40*/  LDG.E R68, desc[UR8][R44.64] ;  /* 0x000000082c447981 */ /* 0x008722000c1e1900 */
[----:B------:R-:W-:-:S04]  /*0c50*/  IMAD.WIDE R38, R0, 0x4, R44 ;  /* 0x0000000400267825 */ /* 0x000fc800078e022c */
[----:B0-----:R-:W-:Y:S01]  /*0c60*/  IMAD.WIDE R72, R0, 0x4, R38 ;  /* 0x0000000400487825 */ /* 0x001fe200078e0226 */
[----:B-----5:R0:W-:Y:S03]  /*0c70*/  STS [R29], R74 ;  /* 0x0000004a1d007388 */ /* 0x0201e60000000800 */
[----:B------:R-:W-:-:S04]  /*0c80*/  IMAD.WIDE.U32 R36, R18, 0x4, R48 ;  /* 0x0000000412247825 */ /* 0x000fc800078e0030 */
[----:B-1----:R-:W-:Y:S01]  /*0c90*/  IMAD.WIDE R40, R0, 0x4, R72 ;  /* 0x0000000400287825 */ /* 0x002fe200078e0248 */
[----:B0-----:R0:W5:Y:S03]  /*0ca0*/  LDG.E R74, desc[UR8][R36.64] ;  /* 0x00000008244a7981 */ /* 0x001166000c1e1900 */
[----:B---3--:R-:W-:-:S04]  /*0cb0*/  IMAD.WIDE.U32 R44, R19, 0x4, R48 ;  /* 0x00000004132c7825 */ /* 0x008fc800078e0030 */
[----:B------:R-:W-:-:S04]  /*0cc0*/  IMAD.WIDE.U32 R70, R21, 0x4, R48 ;  /* 0x0000000415467825 */ /* 0x000fc800078e0030 */
[----:B0-----:R-:W-:Y:S02]  /*0cd0*/  IMAD.WIDE R36, R0, 0x4, R40 ;  /* 0x0000000400247825 */ /* 0x001fe400078e0228 */
[----:B------:R-:W3:Y:S04]  /*0ce0*/  LDG.E R70, desc[UR8][R70.64] ;  /* 0x0000000846467981 */ /* 0x000ee8000c1e1900 */
[----:B--2---:R0:W-:Y:S04]  /*0cf0*/  STS [R43+UR7+0x900], R64 ;  /* 0x000900402b007988 */ /* 0x0041e80008000807 */
[----:B------:R1:W-:Y:S04]  /*0d00*/  STS [R30], R77 ;  /* 0x0000004d1e007388 */ /* 0x0003e80000000800 */
[----:B0-----:R0:W2:Y:S04]  /*0d10*/  LDG.E R64, desc[UR8][R38.64] ;  /* 0x0000000826407981 */ /* 0x0010a8000c1e1900 */
[----:B----4-:R4:W-:Y:S04]  /*0d20*/  STS [R43+UR7+0xa00], R66 ;  /* 0x000a00422b007988 */ /* 0x0109e80008000807 */
[----:B-1----:R1:W3:Y:S01]  /*0d30*/  LDG.E R77, desc[UR8][R44.64] ;  /* 0x000000082c4d7981 */ /* 0x0022e2000c1e1900 */
[----:B0-----:R-:W-:-:S03]  /*0d40*/  IMAD.WIDE.U32 R38, R20, 0x4, R48 ;  /* 0x0000000414267825 */ /* 0x001fc600078e0030 */
[----:B------:R0:W-:Y:S04]  /*0d50*/  STS [R31], R76 ;  /* 0x0000004c1f007388 */ /* 0x0001e80000000800 */
[----:B----4-:R-:W4:Y:S04]  /*0d60*/  LDG.E R66, desc[UR8][R72.64] ;  /* 0x0000000848427981 */ /* 0x010f28000c1e1900 */
[----:B------:R1:W-:Y:S04]  /*0d70*/  STS [R43+UR7+0xb00], R68 ;  /* 0x000b00442b007988 */ /* 0x0003e80008000807 */
[----:B0-----:R-:W3:Y:S04]  /*0d80*/  LDG.E R76, desc[UR8][R40.64] ;  /* 0x00000008284c7981 */ /* 0x001ee8000c1e1900 */
[----:B------:R0:W-:Y:S04]  /*0d90*/  STS [R32], R75 ;  /* 0x0000004b20007388 */ /* 0x0001e80000000800 */
[----:B-1----:R-:W3:Y:S04]  /*0da0*/  LDG.E R68, desc[UR8][R38.64] ;  /* 0x0000000826447981 */ /* 0x002ee8000c1e1900 */
[----:B0-----:R-:W3:Y:S01]  /*0db0*/  LDG.E R75, desc[UR8][R36.64] ;  /* 0x00000008244b7981 */ /* 0x001ee2000c1e1900 */
[----:B------:R-:W-:-:S02]  /*0dc0*/  SHF.L.U32 R44, R2, 0x3, RZ ;  /* 0x00000003022c7819 */ /* 0x000fc400000006ff */
[----:B------:R-:W-:Y:S02]  /*0dd0*/  SHF.R.U32.HI R45, RZ, 0x1, R2 ;  /* 0x00000001ff2d7819 */ /* 0x000fe40000011602 */
[----:B------:R-:W-:Y:S02]  /*0de0*/  LOP3.LUT R44, R44, 0x78, RZ, 0xc0, !PT ;  /* 0x000000782c2c7812 */ /* 0x000fe400078ec0ff */
[----:B------:R-:W-:Y:S01]  /*0df0*/  LOP3.LUT R45, R45, 0x78, RZ, 0xc0, !PT ;  /* 0x000000782d2d7812 */ /* 0x000fe200078ec0ff */
[----:B--2---:R-:W-:Y:S04]  /*0e00*/  STS [R43+UR7+0xc00], R64 ;  /* 0x000c00402b007988 */ /* 0x004fe80008000807 */
[----:B-----5:R-:W-:Y:S04]  /*0e10*/  STS [R33], R74 ;  /* 0x0000004a21007388 */ /* 0x020fe80000000800 */
[----:B----4-:R-:W-:Y:S04]  /*0e20*/  STS [R43+UR7+0xd00], R66 ;  /* 0x000d00422b007988 */ /* 0x010fe80008000807 */
[----:B---3--:R-:W-:Y:S04]  /*0e30*/  STS [R34], R77 ;  /* 0x0000004d22007388 */ /* 0x008fe80000000800 */
[----:B------:R-:W-:Y:S04]  /*0e40*/  STS [R43+UR7+0xe00], R76 ;  /* 0x000e004c2b007988 */ /* 0x000fe80008000807 */
[----:B------:R-:W-:Y:S04]  /*0e50*/  STS [R35], R68 ;  /* 0x0000004423007388 */ /* 0x000fe80000000800 */
[----:B------:R-:W-:Y:S04]  /*0e60*/  STS [R43+UR7+0xf00], R75 ;  /* 0x000f004b2b007988 */ /* 0x000fe80008000807 */
[----:B------:R-:W-:Y:S01]  /*0e70*/  STS [R3], R70 ;  /* 0x0000004603007388 */ /* 0x000fe20000000800 */
[----:B------:R-:W-:Y:S06]  /*0e80*/  BAR.SYNC.DEFER_BLOCKING 0x0 ;  /* 0x0000000000007b1d */ /* 0x000fec0000010000 */
[----:B------:R-:W-:Y:S04]  /*0e90*/  LDS.64 R40, [R44+UR7] ;  /* 0x000000072c287984 */ /* 0x000fe80008000a00 */
[----:B------:R-:W0:Y:S04]  /*0ea0*/  LDS.64 R38, [R45+UR5] ;  /* 0x000000052d267984 */ /* 0x000e280008000a00 */
[----:B------:R-:W1:Y:S01]  /*0eb0*/  LDS.64 R36, [R45+UR5+0x80] ;  /* 0x000080052d247984 */ /* 0x000e620008000a00 */
[C---:B0-----:R-:W-:Y:S01]  /*0ec0*/  FFMA R53, R40.reuse, R38, R53 ;  /* 0x0000002628357223 */ /* 0x041fe20000000035 */
[----:B------:R-:W-:Y:S01]  /*0ed0*/  FFMA R52, R40, R39, R52 ;  /* 0x0000002728347223 */ /* 0x000fe20000000034 */
[-C--:B------:R-:W-:Y:S01]  /*0ee0*/  FFMA R57, R38, R41.reuse, R57 ;  /* 0x0000002926397223 */ /* 0x080fe20000000039 */
[----:B------:R-:W-:Y:S01]  /*0ef0*/  FFMA R56, R39, R41, R56 ;  /* 0x0000002927387223 */ /* 0x000fe20000000038 */
[C---:B-1----:R-:W-:Y:S01]  /*0f00*/  FFMA R55, R40.reuse, R36, R55 ;  /* 0x0000002428377223 */ /* 0x042fe20000000037 */
[----:B------:R-:W-:Y:S01]  /*0f10*/  FFMA R54, R40, R37, R54 ;  /* 0x0000002528367223 */ /* 0x000fe20000000036 */
[-C--:B------:R-:W-:Y:S01]  /*0f20*/  FFMA R59, R36, R41.reuse, R59 ;  /* 0x00000029243b7223 */ /* 0x080fe2000000003b */
[----:B------:R-:W-:-:S02]  /*0f30*/  FFMA R58, R37, R41, R58 ;  /* 0x00000029253a7223 */ /* 0x000fc4000000003a */
[----:B------:R-:W0:Y:S02]  /*0f40*/  LDS.64 R40, [R44+UR7+0x80] ;  /* 0x000080072c287984 */ /* 0x000e240008000a00 */
[-C--:B0-----:R-:W-:Y:S01]  /*0f50*/  FFMA R43, R38, R40.reuse, R69 ;  /* 0x00000028262b7223 */ /* 0x081fe20000000045 */
[----:B------:R-:W-:Y:S01]  /*0f60*/  FFMA R61, R40, R39, R61 ;  /* 0x00000027283d7223 */ /* 0x000fe2000000003d */
[----:B------:R-:W-:Y:S01]  /*0f70*/  FFMA R63, R36, R40, R63 ;  /* 0x00000028243f7223 */ /* 0x000fe2000000003f */
[----:B------:R-:W-:Y:S01]  /*0f80*/  FFMA R42, R40, R37, R42 ;  /* 0x00000025282a7223 */ /* 0x000fe2000000002a */
[-C--:B------:R-:W-:Y:S01]  /*0f90*/  FFMA R65, R38, R41.reuse, R65 ;  /* 0x0000002926417223 */ /* 0x080fe20000000041 */
[-C--:B------:R-:W-:Y:S01]  /*0fa0*/  FFMA R60, R39, R41.reuse, R60 ;  /* 0x00000029273c7223 */ /* 0x080fe2000000003c */
[-C--:B------:R-:W-:Y:S01]  /*0fb0*/  FFMA R67, R36, R41.reuse, R67 ;  /* 0x0000002924437223 */ /* 0x080fe20000000043 */
[----:B------:R-:W-:Y:S01]  /*0fc0*/  FFMA R62, R37, R41, R62 ;  /* 0x00000029253e7223 */ /* 0x000fe2000000003e */
[----:B------:R-:W-:Y:S04]  /*0fd0*/  LDS.64 R38, [R45+UR5+0x100] ;  /* 0x000100052d267984 */ /* 0x000fe80008000a00 */
[----:B------:R-:W0:Y:S04]  /*0fe0*/  LDS.64 R40, [R44+UR7+0x100] ;  /* 0x000100072c287984 */ /* 0x000e280008000a00 */
        /* <DEDUP_REMOVED lines=1229> */
[----:B------:R-:W0:Y:S01]  /*5cc0*/  LDS.64 R40, [R44+UR7+0x3e80] ;  /* 0x003e80072c287984 */ /* 0x000e220008000a00 */
[----:B------:R-:W-:-:S04]  /*5cd0*/  UIADD3 UR4, UPT, UPT, UR4, 0x40, URZ ;  /* 0x0000004004047890 */ /* 0x000fc8000fffe0ff */
[----:B------:R-:W-:Y:S01]  /*5ce0*/  UISETP.GE.AND UP0, UPT, UR4, UR11, UPT ;  /* 0x0000000b0400728c */ /* 0x000fe2000bf06270 */
        /* <DEDUP_REMOVED lines=9> */
[----:B------:R-:W-:Y:S04]  /*5d80*/  LDS.64 R40, [R45+UR5+0x3f00] ;  /* 0x003f00052d287984 */ /* 0x000fe80008000a00 */
[----:B------:R-:W0:Y:S04]  /*5d90*/  LDS.64 R42, [R44+UR7+0x3f80] ;  /* 0x003f80072c2a7984 */ /* 0x000e280008000a00 */
[----:B------:R-:W1:Y:S01]  /*5da0*/  LDS.64 R36, [R44+UR7+0x3f00] ;  /* 0x003f00072c247984 */ /* 0x000e620008000a00 */
[----:B------:R-:W-:-:S02]  /*5db0*/  SHF.L.U32 R71, R0, 0x6, RZ ;  /* 0x0000000600477819 */ /* 0x000fc400000006ff */
[----:B------:R-:W-:-:S03]  /*5dc0*/  IADD3 R48, P0, PT, R48, 0x100, RZ ;  /* 0x0000010030307810 */ /* 0x000fc60007f1e0ff */
[----:B------:R-:W-:Y:S01]  /*5dd0*/  IMAD.WIDE R46, R71, 0x4, R46 ;  /* 0x00000004472e7825 */ /* 0x000fe200078e022e */
[----:B------:R-:W-:-:S03]  /*5de0*/  IADD3.X R49, PT, PT, RZ, R49, RZ, P0, !PT ;  /* 0x00000031ff317210 */ /* 0x000fc600007fe4ff */
[-C--:B0-----:R-:W-:Y:S01]  /*5df0*/  FFMA R69, R40, R42.reuse, R69 ;  /* 0x0000002a28457223 */ /* 0x081fe20000000045 */
[----:B------:R-:W-:Y:S01]  /*5e00*/  FFMA R61, R42, R41, R61 ;  /* 0x000000292a3d7223 */ /* 0x000fe2000000003d */
[----:B------:R-:W-:Y:S01]  /*5e10*/  FFMA R63, R38, R42, R63 ;  /* 0x0000002a263f7223 */ /* 0x000fe2000000003f */
[-C--:B------:R-:W-:Y:S01]  /*5e20*/  FFMA R42, R42, R39.reuse, R64 ;  /* 0x000000272a2a7223 */ /* 0x080fe20000000040 */
[C---:B-1----:R-:W-:Y:S01]  /*5e30*/  FFMA R55, R36.reuse, R38, R55 ;  /* 0x0000002624377223 */ /* 0x042fe20000000037 */
[C---:B------:R-:W-:Y:S01]  /*5e40*/  FFMA R54, R36.reuse, R39, R54 ;  /* 0x0000002724367223 */ /* 0x040fe20000000036 */
[C---:B------:R-:W-:Y:S01]  /*5e50*/  FFMA R53, R36.reuse, R40, R53 ;  /* 0x0000002824357223 */ /* 0x040fe20000000035 */
[----:B------:R-:W-:Y:S01]  /*5e60*/  FFMA R52, R36, R41, R52 ;  /* 0x0000002924347223 */ /* 0x000fe20000000034 */
[-C--:B------:R-:W-:Y:S01]  /*5e70*/  FFMA R59, R38, R37.reuse, R59 ;  /* 0x00000025263b7223 */ /* 0x080fe2000000003b */
[-C--:B------:R-:W-:Y:S01]  /*5e80*/  FFMA R58, R39, R37.reuse, R58 ;  /* 0x00000025273a7223 */ /* 0x080fe2000000003a */
[CC--:B------:R-:W-:Y:S01]  /*5e90*/  FFMA R57, R40.reuse, R37.reuse, R57 ;  /* 0x0000002528397223 */ /* 0x0c0fe20000000039 */
[C---:B------:R-:W-:Y:S01]  /*5ea0*/  FFMA R56, R41.reuse, R37, R56 ;  /* 0x0000002529387223 */ /* 0x040fe20000000038 */
[-C--:B------:R-:W-:Y:S01]  /*5eb0*/  FFMA R65, R40, R43.reuse, R65 ;  /* 0x0000002b28417223 */ /* 0x080fe20000000041 */
[-C--:B------:R-:W-:Y:S01]  /*5ec0*/  FFMA R60, R41, R43.reuse, R60 ;  /* 0x0000002b293c7223 */ /* 0x080fe2000000003c */
[-C--:B------:R-:W-:Y:S01]  /*5ed0*/  FFMA R67, R38, R43.reuse, R67 ;  /* 0x0000002b26437223 */ /* 0x080fe20000000043 */
[----:B------:R-:W-:Y:S01]  /*5ee0*/  FFMA R62, R39, R43, R62 ;  /* 0x0000002b273e7223 */ /* 0x000fe2000000003e */
[----:B------:R-:W-:Y:S06]  /*5ef0*/  BAR.SYNC.DEFER_BLOCKING 0x0 ;  /* 0x0000000000007b1d */ /* 0x000fec0000010000 */
[----:B------:R-:W-:Y:S05]  /*5f00*/  BRA.U !UP0, `(.L_x_10) ;  /* 0xffffffa908407547 */ /* 0x000fea000b83ffff */
.L_x_9:
[----:B------:R-:W-:Y:S01]  /*5f10*/  SHF.R.U32.HI R3, RZ, 0x3, R2 ;  /* 0x00000003ff037819 */ /* 0x000fe20000011602 */
[----:B------:R-:W0:Y:S01]  /*5f20*/  LDCU UR4, c[0x0][0x3a0] ;  /* 0x00007400ff0477ac */ /* 0x000e220008000800 */
[----:B------:R-:W-:Y:S02]  /*5f30*/  SHF.L.U32 R2, R2, 0x1, RZ ;  /* 0x0000000102027819 */ /* 0x000fe400000006ff */
[----:B------:R-:W-:Y:S01]  /*5f40*/  LOP3.LUT R5, R3, 0x1e, RZ, 0xc0, !PT ;  /* 0x0000001e03057812 */ /* 0x000fe200078ec0ff */
[----:B------:R-:W1:Y:S01]  /*5f50*/  LDCU UR5, c[0x0][0x38c] ;  /* 0x00007180ff0577ac */ /* 0x000e620008000800 */
[----:B------:R-:W-:-:S05]  /*5f60*/  LOP3.LUT R4, R2, 0x1e, RZ, 0xc0, !PT ;  /* 0x0000001e02047812 */ /* 0x000fca00078ec0ff */
[----:B------:R-:W-:-:S04]  /*5f70*/  IMAD R3, R5, R0, R4 ;  /* 0x0000000005037224 */ /* 0x000fc800078e0204 */
[----:B------:R-:W-:-:S05]  /*5f80*/  IMAD.WIDE R2, R3, 0x4, R50 ;  /* 0x0000000403027825 */ /* 0x000fca00078e0232 */
[----:B------:R-:W0:Y:S01]  /*5f90*/  LDG.E R6, desc[UR8][R2.64] ;  /* 0x0000000802067981 */ /* 0x000e22000c1e1900 */
[----:B------:R-:W-:-:S04]  /*5fa0*/  IMAD R5, R5, R0, R0 ;  /* 0x0000000005057224 */ /* 0x000fc800078e0200 */
[----:B------:R-:W-:-:S05]  /*5fb0*/  IMAD R5, R0, 0x1f, R5 ;  /* 0x0000001f00057824 */ /* 0x000fca00078e0205 */
[----:B------:R-:W-:Y:S01]  /*5fc0*/  IADD3 R11, PT, PT, R4, R5, RZ ;  /* 0x00000005040b7210 */ /* 0x000fe20007ffe0ff */
[----:B------:R-:W-:-:S04]  /*5fd0*/  IMAD.WIDE R4, R0, 0x4, R2 ;  /* 0x0000000400047825 */ /* 0x000fc800078e0202 */
[----:B------:R-:W-:-:S04]  /*5fe0*/  IMAD.WIDE R50, R11, 0x4, R50 ;  /* 0x000000040b327825 */ /* 0x000fc800078e0232 */
[----:B0-----:R-:W-:-:S04]  /*5ff0*/  FMUL R6, R6, UR4 ;  /* 0x0000000406067c20 */ /* 0x001fc80008400000 */
[----:B-1----:R-:W-:-:S04]  /*6000*/  FFMA R53, R53, UR5, R6 ;  /* 0x0000000535357c23 */ /* 0x002fc80008000006 */
[----:B------:R-:W-:Y:S01]  /*6010*/  FMUL R7, R53, UR4 ;  /* 0x0000000435077c20 */ /* 0x000fe20008400000 */
[----:B------:R-:W-:Y:S03]  /*6020*/  STG.E desc[UR8][R2.64], R53 ;  /* 0x0000003502007986 */ /* 0x000fe6000c101908 */
[----:B------:R-:W-:-:S05]  /*6030*/  FFMA R9, R52, UR5, R7 ;  /* 0x0000000534097c23 */ /* 0x000fca0008000007 */
[----:B------:R0:W-:Y:S04]  /*6040*/  STG.E desc[UR8][R4.64], R9 ;  /* 0x0000000904007986 */ /* 0x0001e8000c101908 */
[----:B------:R-:W2:Y:S02]  /*6050*/  LDG.E R6, desc[UR8][R50.64] ;  /* 0x0000000832067981 */ /* 0x000ea4000c1e1900 */
[----:B--2---:R-:W-:-:S04]  /*6060*/  FMUL R6, R6, UR4 ;  /* 0x0000000406067c20 */ /* 0x004fc80008400000 */
[----:B------:R-:W-:Y:S01]  /*6070*/  FFMA R55, R55, UR5, R6 ;  /* 0x0000000537377c23 */ /* 0x000fe20008000006 */
[----:B------:R-:W-:-:S04]  /*6080*/  IMAD.WIDE R6, R0, 0x4, R50 ;  /* 0x0000000400067825 */ /* 0x000fc800078e0232 */
[----:B------:R-:W-:Y:S01]  /*6090*/  FMUL R11, R55, UR4 ;  /* 0x00000004370b7c20 */ /* 0x000fe20008400000 */
[----:B------:R-:W-:Y:S03]  /*60a0*/  STG.E desc[UR8][R50.64], R55 ;  /* 0x0000003732007986 */ /* 0x000fe6000c101908 */
[----:B------:R-:W-:-:S05]  /*60b0*/  FFMA R11, R54, UR5, R11 ;  /* 0x00000005360b7c23 */ /* 0x000fca000800000b */
[----:B------:R1:W-:Y:S04]  /*60c0*/  STG.E desc[UR8][R6.64], R11 ;  /* 0x0000000b06007986 */ /* 0x0003e8000c101908 */
[----:B------:R-:W2:Y:S02]  /*60d0*/  LDG.E R0, desc[UR8][R2.64+0x4] ;  /* 0x0000040802007981 */ /* 0x000ea4000c1e1900 */
[----:B--2---:R-:W-:-:S04]  /*60e0*/  FMUL R0, R0, UR4 ;  /* 0x0000000400007c20 */ /* 0x004fc80008400000 */
[----:B------:R-:W-:-:S04]  /*60f0*/  FFMA R57, R57, UR5, R0 ;  /* 0x0000000539397c23 */ /* 0x000fc80008000000 */
[----:B0-----:R-:W-:Y:S01]  /*6100*/  FMUL R9, R57, UR4 ;  /* 0x0000000439097c20 */ /* 0x001fe20008400000 */
[----:B------:R-:W-:Y:S03]  /*6110*/  STG.E desc[UR8][R2.64+0x4], R57 ;  /* 0x0000043902007986 */ /* 0x000fe6000c101908 */
[----:B------:R-:W-:-:S05]  /*6120*/  FFMA R9, R56, UR5, R9 ;  /* 0x0000000538097c23 */ /* 0x000fca0008000009 */
[----:B------:R0:W-:Y:S04]  /*6130*/  STG.E desc[UR8][R4.64+0x4], R9 ;  /* 0x0000040904007986 */ /* 0x0001e8000c101908 */
[----:B------:R-:W2:Y:S02]  /*6140*/  LDG.E R0, desc[UR8][R50.64+0x4] ;  /* 0x0000040832007981 */ /* 0x000ea4000c1e1900 */
[----:B--2---:R-:W-:-:S04]  /*6150*/  FMUL R0, R0, UR4 ;  /* 0x0000000400007c20 */ /* 0x004fc80008400000 */
[----:B------:R-:W-:-:S04]  /*6160*/  FFMA R59, R59, UR5, R0 ;  /* 0x000000053b3b7c23 */ /* 0x000fc80008000000 */
[----:B-1----:R-:W-:Y:S01]  /*6170*/  FMUL R11, R59, UR4 ;  /* 0x000000043b0b7c20 */ /* 0x002fe20008400000 */
[----:B------:R-:W-:Y:S03]  /*6180*/  STG.E desc[UR8][R50.64+0x4], R59 ;  /* 0x0000043b32007986 */ /* 0x000fe6000c101908 */
[----:B------:R-:W-:-:S05]  /*6190*/  FFMA R11, R58, UR5, R11 ;  /* 0x000000053a0b7c23 */ /* 0x000fca000800000b */
[----:B------:R1:W-:Y:S04]  /*61a0*/  STG.E desc[UR8][R6.64+0x4], R11 ;  /* 0x0000040b06007986 */ /* 0x0003e8000c101908 */
[----:B------:R-:W2:Y:S02]  /*61b0*/  LDG.E R0, desc[UR8][R2.64+0x80] ;  /* 0x0000800802007981 */ /* 0x000ea4000c1e1900 */
[----:B--2---:R-:W-:-:S04]  /*61c0*/  FMUL R0, R0, UR4 ;  /* 0x0000000400007c20 */ /* 0x004fc80008400000 */
[----:B------:R-:W-:-:S04]  /*61d0*/  FFMA R69, R69, UR5, R0 ;  /* 0x0000000545457c23 */ /* 0x000fc80008000000 */
[----:B------:R-:W-:Y:S01]  /*61e0*/  FMUL R0, R69, UR4 ;  /* 0x0000000445007c20 */ /* 0x000fe20008400000 */
[----:B------:R-:W-:Y:S03]  /*61f0*/  STG.E desc[UR8][R2.64+0x80], R69 ;  /* 0x0000804502007986 */ /* 0x000fe6000c101908 */
[----:B------:R-:W-:-:S05]  /*6200*/  FFMA R61, R61, UR5, R0 ;  /* 0x000000053d3d7c23 */ /* 0x000fca0008000000 */
[----:B------:R-:W-:Y:S04]  /*6210*/  STG.E desc[UR8][R4.64+0x80], R61 ;  /* 0x0000803d04007986 */ /* 0x000fe8000c101908 */
        /* <DEDUP_REMOVED lines=20> */
[----:B------:R-:W-:Y:S01]  /*6360*/  STG.E desc[UR8][R6.64+0x84], R9 ;  /* 0x0000840906007986 */ /* 0x000fe2000c101908 */
[----:B------:R-:W-:Y:S05]  /*6370*/  EXIT ;  /* 0x000000000000794d */ /* 0x000fea0003800000 */
.L_x_11:
        /* <DEDUP_REMOVED lines=16> */
.L_x_18:


//--------------------- .text._Z10mysgemm_v7iiifPKfS0_fPf --------------------------
	.section	.text._Z10mysgemm_v7iiifPKfS0_fPf,"ax",@progbits
	.align	128
        .global         _Z10mysgemm_v7iiifPKfS0_fPf
        .type           _Z10mysgemm_v7iiifPKfS0_fPf,@function
        .size           _Z10mysgemm_v7iiifPKfS0_fPf,(.L_x_19 - _Z10mysgemm_v7iiifPKfS0_fPf)
        .other          _Z10mysgemm_v7iiifPKfS0_fPf,@"STO_CUDA_ENTRY STV_DEFAULT"
_Z10mysgemm_v7iiifPKfS0_fPf:
.text._Z10mysgemm_v7iiifPKfS0_fPf:
        /* <DEDUP_REMOVED lines=129> */
.L_x_13:
        /* <DEDUP_REMOVED lines=1392> */
.L_x_12:
        /* <DEDUP_REMOVED lines=8> */
[----:B------:R-:W0:Y:S02]  /*5f90*/  LDG.E R4, desc[UR8][R2.64] ;  /* 0x0000000802047981 */ /* 0x000e24000c1e1900 */
[----:B0-----:R-:W-:-:S04]  /*5fa0*/  FMUL R4, R4, UR4 ;  /* 0x0000000404047c20 */ /* 0x001fc80008400000 */
[----:B-1----:R-:W-:Y:S01]  /*5fb0*/  FFMA R53, R53, UR5, R4 ;  /* 0x0000000535357c23 */ /* 0x002fe20008000004 */
[----:B------:R-:W-:-:S04]  /*5fc0*/  IMAD.WIDE R4, R0, 0x4, R2 ;  /* 0x0000000400047825 */ /* 0x000fc800078e0202 */
[----:B------:R-:W-:Y:S04]  /*5fd0*/  STG.E desc[UR8][R2.64], R53 ;  /* 0x0000003502007986 */ /* 0x000fe8000c101908 */
[----:B------:R-:W2:Y:S01]  /*5fe0*/  LDG.E R8, desc[UR8][R4.64] ;  /* 0x0000000804087981 */ /* 0x000ea2000c1e1900 */
[----:B------:R-:W-:-:S04]  /*5ff0*/  IMAD R7, R7, R0, R0 ;  /* 0x0000000007077224 */ /* 0x000fc800078e0200 */
[----:B------:R-:W-:-:S05]  /*6000*/  IMAD R7, R0, 0x1f, R7 ;  /* 0x0000001f00077824 */ /* 0x000fca00078e0207 */
[----:B------:R-:W-:-:S05]  /*6010*/  IADD3 R11, PT, PT, R6, R7, RZ ;  /* 0x00000007060b7210 */ /* 0x000fca0007ffe0ff */
[----:B------:R-:W-:-:S04]  /*6020*/  IMAD.WIDE R50, R11, 0x4, R50 ;  /* 0x000000040b327825 */ /* 0x000fc800078e0232 */
[----:B--2---:R-:W-:-:S04]  /*6030*/  FMUL R7, R8, UR4 ;  /* 0x0000000408077c20 */ /* 0x004fc80008400000 */
[----:B------:R-:W-:-:S05]  /*6040*/  FFMA R9, R52, UR5, R7 ;  /* 0x0000000534097c23 */ /* 0x000fca0008000007 */
[----:B------:R0:W-:Y:S04]  /*6050*/  STG.E desc[UR8][R4.64], R9 ;  /* 0x0000000904007986 */ /* 0x0001e8000c101908 */
[----:B------:R-:W2:Y:S02]  /*6060*/  LDG.E R6, desc[UR8][R50.64] ;  /* 0x0000000832067981 */ /* 0x000ea4000c1e1900 */
[----:B--2---:R-:W-:-:S04]  /*6070*/  FMUL R6, R6, UR4 ;  /* 0x0000000406067c20 */ /* 0x004fc80008400000 */
[----:B------:R-:W-:Y:S01]  /*6080*/  FFMA R55, R55, UR5, R6 ;  /* 0x0000000537377c23 */ /* 0x000fe20008000006 */
[----:B------:R-:W-:-:S04]  /*6090*/  IMAD.WIDE R6, R0, 0x4, R50 ;  /* 0x0000000400067825 */ /* 0x000fc800078e0232 */
[----:B------:R-:W-:Y:S04]  /*60a0*/  STG.E desc[UR8][R50.64], R55 ;  /* 0x0000003732007986 */ /* 0x000fe8000c101908 */
[----:B------:R-:W2:Y:S02]  /*60b0*/  LDG.E R0, desc[UR8][R6.64] ;  /* 0x0000000806007981 */ /* 0x000ea4000c1e1900 */
[----:B--2---:R-:W-:-:S04]  /*60c0*/  FMUL R11, R0, UR4 ;  /* 0x00000004000b7c20 */ /* 0x004fc80008400000 */
[----:B------:R-:W-:-:S05]  /*60d0*/  FFMA R11, R54, UR5, R11 ;  /* 0x00000005360b7c23 */ /* 0x000fca000800000b */
[----:B------:R1:W-:Y:S04]  /*60e0*/  STG.E desc[UR8][R6.64], R11 ;  /* 0x0000000b06007986 */ /* 0x0003e8000c101908 */
[----:B------:R-:W2:Y:S02]  /*60f0*/  LDG.E R0, desc[UR8][R2.64+0x4] ;  /* 0x0000040802007981 */ /* 0x000ea4000c1e1900 */
[----:B--2---:R-:W-:-:S04]  /*6100*/  FMUL R0, R0, UR4 ;  /* 0x0000000400007c20 */ /* 0x004fc80008400000 */
[----:B------:R-:W-:-:S05]  /*6110*/  FFMA R57, R57, UR5, R0 ;  /* 0x0000000539397c23 */ /* 0x000fca0008000000 */
[----:B------:R-:W-:Y:S04]  /*6120*/  STG.E desc[UR8][R2.64+0x4], R57 ;  /* 0x0000043902007986 */ /* 0x000fe8000c101908 */
[----:B------:R-:W0:Y:S02]  /*6130*/  LDG.E R0, desc[UR8][R4.64+0x4] ;  /* 0x0000040804007981 */ /* 0x000e24000c1e1900 */
[----:B0-----:R-:W-:-:S04]  /*6140*/  FMUL R9, R0, UR4 ;  /* 0x0000000400097c20 */ /* 0x001fc80008400000 */
[----:B------:R-:W-:-:S05]  /*6150*/  FFMA R9, R56, UR5, R9 ;  /* 0x0000000538097c23 */ /* 0x000fca0008000009 */
[----:B------:R0:W-:Y:S04]  /*6160*/  STG.E desc[UR8][R4.64+0x4], R9 ;  /* 0x0000040904007986 */ /* 0x0001e8000c101908 */
[----:B------:R-:W2:Y:S02]  /*6170*/  LDG.E R0, desc[UR8][R50.64+0x4] ;  /* 0x0000040832007981 */ /* 0x000ea4000c1e1900 */
[----:B--2---:R-:W-:-:S04]  /*6180*/  FMUL R0, R0, UR4 ;  /* 0x0000000400007c20 */ /* 0x004fc80008400000 */
[----:B------:R-:W-:-:S05]  /*6190*/  FFMA R59, R59, UR5, R0 ;  /* 0x000000053b3b7c23 */ /* 0x000fca0008000000 */
[----:B------:R-:W-:Y:S04]  /*61a0*/  STG.E desc[UR8][R50.64+0x4], R59 ;  /* 0x0000043b32007986 */ /* 0x000fe8000c101908 */
[----:B------:R-:W1:Y:S02]  /*61b0*/  LDG.E R0, desc[UR8][R6.64+0x4] ;  /* 0x0000040806007981 */ /* 0x000e64000c1e1900 */
[----:B-1----:R-:W-:-:S04]  /*61c0*/  FMUL R11, R0, UR4 ;  /* 0x00000004000b7c20 */ /* 0x002fc80008400000 */
[----:B------:R-:W-:-:S05]  /*61d0*/  FFMA R11, R58, UR5, R11 ;  /* 0x000000053a0b7c23 */ /* 0x000fca000800000b */
[----:B------:R1:W-:Y:S04]  /*61e0*/  STG.E desc[UR8][R6.64+0x4], R11 ;  /* 0x0000040b06007986 */ /* 0x0003e8000c101908 */
[----:B------:R-:W2:Y:S02]  /*61f0*/  LDG.E R0, desc[UR8][R2.64+0x80] ;  /* 0x0000800802007981 */ /* 0x000ea4000c1e1900 */
[----:B--2---:R-:W-:-:S04]  /*6200*/  FMUL R0, R0, UR4 ;  /* 0x0000000400007c20 */ /* 0x004fc80008400000 */
[----:B------:R-:W-:-:S05]  /*6210*/  FFMA R69, R69, UR5, R0 ;  /* 0x0000000545457c23 */ /* 0x000fca0008000000 */
[----:B------:R-:W-:Y:S04]  /*6220*/  STG.E desc[UR8][R2.64+0x80], R69 ;  /* 0x0000804502007986 */ /* 0x000fe8000c101908 */
        /* <DEDUP_REMOVED lines=27> */
[----:B------:R-:W-:Y:S01]  /*63e0*/  STG.E desc[UR8][R6.64+0x84], R9 ;  /* 0x0000840906007986 */ /* 0x000fe2000c101908 */
[----:B------:R-:W-:Y:S05]  /*63f0*/  EXIT ;  /* 0x000000000000794d */ /* 0x000fea0003800000 */
.L_x_14:
        /* <DEDUP_REMOVED lines=16> */
.L_x_19:


//--------------------- .nv.shared._Z15mysgemm_v7_ano2iiifPKfS0_fPf --------------------------
	.section	.nv.shared._Z15mysgemm_v7_ano2iiifPKfS0_fPf,"aw",@nobits
	.sectionflags	@""
	.align	4
.nv.shared._Z15mysgemm_v7_ano2iiifPKfS0_fPf:
	.zero		9216


//--------------------- .nv.shared.reserved.0     --------------------------
	.section	.nv.shared.reserved.0,"aw",@nobits
	.weak		__nv_reservedSMEM_offset_0_alias
	.size		__nv_reservedSMEM_offset_0_alias, 0, 64
	.other		__nv_reservedSMEM_offset_0_alias,@"STO_CUDA_RESERVED_SHARED STV_DEFAULT"
__nv_reservedSMEM_offset_0_alias:
	.zero		0
	.zero		64


//--------------------- .nv.shared._Z19mysgemm_v7_ano_plusiiifPKfS0_fPf --------------------------
	.section	.nv.shared._Z19mysgemm_v7_ano_plusiiifPKfS0_fPf,"aw",@nobits
	.sectionflags	@""
	.align	4
.nv.shared._Z19mysgemm_v7_ano_plusiiifPKfS0_fPf:
	.zero		9216


//--------------------- .nv.shared._Z14mysgemm_v7_anoiiifPKfS0_fPf --------------------------
	.section	.nv.shared._Z14mysgemm_v7_anoiiifPKfS0_fPf,"aw",@nobits
	.sectionflags	@""
	.align	4
.nv.shared._Z14mysgemm_v7_anoiiifPKfS0_fPf:
	.zero		9216


//--------------------- .nv.shared._Z15mysgemm_v7_plusiiifPKfS0_fPf --------------------------
	.section	.nv.shared._Z15mysgemm_v7_plusiiifPKfS0_fPf,"aw",@nobits
	.sectionflags	@""
	.align	4
.nv.shared._Z15mysgemm_v7_plusiiifPKfS0_fPf:
	.zero		33792


//--------------------- .nv.shared._Z10mysgemm_v7iiifPKfS0_fPf --------------------------
	.section	.nv.shared._Z10mysgemm_v7iiifPKfS0_fPf,"aw",@nobits
	.sectionflags	@""
	.align	4
.nv.shared._Z10mysgemm_v7iiifPKfS0_fPf:
	.zero		33792


//--------------------- .nv.constant0._Z15mysgemm_v7_ano2iiifPKfS0_fPf --------------------------
	.section	.nv.constant0._Z15mysgemm_v7_ano2iiifPKfS0_fPf,"a",@progbits
	.sectionflags	@""
	.align	4
.nv.constant0._Z15mysgemm_v7_ano2iiifPKfS0_fPf:
	.zero		944


//--------------------- .nv.constant0._Z19mysgemm_v7_ano_plusiiifPKfS0_fPf --------------------------
	.section	.nv.constant0._Z19mysgemm_v7_ano_plusiiifPKfS0_fPf,"a",@progbits
	.sectionflags	@""
	.align	4
.nv.constant0._Z19mysgemm_v7_ano_plusiiifPKfS0_fPf:
	.zero		944


//--------------------- .nv.constant0._Z14mysgemm_v7_anoiiifPKfS0_fPf --------------------------
	.section	.nv.constant0._Z14mysgemm_v7_anoiiifPKfS0_fPf,"a",@progbits
	.sectionflags	@""
	.align	4
.nv.constant0._Z14mysgemm_v7_anoiiifPKfS0_fPf:
	.zero		944


//--------------------- .nv.constant0._Z15mysgemm_v7_plusiiifPKfS0_fPf --------------------------
	.section	.nv.constant0._Z15mysgemm_v7_plusiiifPKfS0_fPf,"a",@progbits
	.sectionflags	@""
	.align	4
.nv.constant0._Z15mysgemm_v7_plusiiifPKfS0_fPf:
	.zero		944


//--------------------- .nv.constant0._Z10mysgemm_v7iiifPKfS0_fPf --------------------------
	.section	.nv.constant0._Z10mysgemm_v7iiifPKfS0_fPf,"a",@progbits
	.sectionflags	@""
	.align	4
.nv.constant0._Z10mysgemm_v7iiifPKfS0_fPf:
	.zero		944


//--------------------- SYMBOLS --------------------------

	.type		.nv.reservedSmem.offset0,@object
	.size		.nv.reservedSmem.offset0,0x4
	.type		.nv.reservedSmem.cap,@object
	.size		.nv.reservedSmem.cap,0x4
